def attn_fwd(
    Q,
    K,
    V,
    Out,
    Lse,
    sm_scale,
    stride_qz,
    stride_qh,
    stride_qm,
    stride_qk,
    stride_kz,
    stride_kh,
    stride_kn,
    stride_kk,
    stride_vz,
    stride_vh,
    stride_vn,
    stride_vk,
    stride_oz,
    stride_oh,
    stride_om,
    stride_ok,
    seqlen_q,
    seqlen_k,
    BLOCK_M: tl.constexpr,
    BLOCK_N: tl.constexpr,
    HEAD_DIM: tl.constexpr,
    CAUSAL: tl.constexpr,
):
    start_m = tl.program_id(0)
    off_hz = tl.program_id(1)
    q_off = off_hz * stride_qh
    k_off = off_hz * stride_kh
    v_off = off_hz * stride_vh
    offs_m = start_m * BLOCK_M + tl.arange(0, BLOCK_M)
    offs_d = tl.arange(0, HEAD_DIM)
    offs_n = tl.arange(0, BLOCK_N)
    q_ptrs = Q + q_off + offs_m[:, None] * stride_qm + offs_d[None, :] * stride_qk
    k_ptrs = K + k_off + offs_d[:, None] * stride_kk + offs_n[None, :] * stride_kn
    v_ptrs = V + v_off + offs_n[:, None] * stride_vn + offs_d[None, :] * stride_vk
    m_i = tl.full([BLOCK_M], float("-inf"), dtype=tl.float32)
    l_i = tl.zeros([BLOCK_M], dtype=tl.float32) + 1.0
    acc = tl.zeros([BLOCK_M, HEAD_DIM], dtype=tl.float32)
    q = tl.load(q_ptrs)
    acc, l_i, m_i = _attn_fwd_inner(
        acc,
        l_i,
        m_i,
        q,
        k_ptrs,
        v_ptrs,
        sm_scale,
        stride_kn,
        stride_vn,
        start_m,
        seqlen_k,
        BLOCK_M,
        BLOCK_N,
        HEAD_DIM,
        CAUSAL,
    )
    acc = acc / l_i[:, None]
    lse = m_i + tl.math.log2(l_i) / 1.4426950408889634
    o_ptrs = (
        Out
        + off_hz * stride_oh
        + offs_m[:, None] * stride_om
        + offs_d[None, :] * stride_ok
    )
    tl.store(o_ptrs, acc.to(Out.dtype.element_ty))
    tl.store(Lse + off_hz * seqlen_q + offs_m, lse)

# config = {"BLOCK_M": 64, "BLOCK_N": 16, "HEAD_DIM": 256, "arch": "sm_80", "causal": true, "dtype": "bf16", "num_stages": 2, "num_warps": 4}
# arch = sm_80


// ===== COMPILED SASS (sm_80) =====

	.target	sm_80

	.elftype	@"ET_EXEC"


//--------------------- .note.nv.tkinfo           --------------------------
	.section	.note.nv.tkinfo,"",@"SHT_NOTE"
	.sectionflags	@"SHF_NOTE_NV_TKINFO"
	.tkinfo
        /*0018*/ 	.word	0x00000002
        /*0030*/ 	.string	""
        /*0030*/ 	.string	"ptxas"
        /*0030*/ 	.string	"Cuda compilation tools, release 13.0, V13.0.88"
        /*0030*/ 	.string	"Build cuda_13.0.r13.0/compiler.36424714_0"
        /*0030*/ 	.string	"-v  -suppress-debug-info  -lineinfo  -arch sm_80 "



//--------------------- .note.nv.cuinfo           --------------------------
	.section	.note.nv.cuinfo,"",@"SHT_NOTE"
	.sectionflags	@"SHF_NOTE_NV_CUINFO"
        /*0018*/ 	.short	0x0002
        /*001a*/ 	.short	0x0050
        /*001c*/ 	.short	0x0082
	.zero		2


//--------------------- .nv.info                  --------------------------
	.section	.nv.info,"",@"SHT_CUDA_INFO"
	.align	4


	//----- nvinfo : EIATTR_REGCOUNT
	.align		4
        /*0000*/ 	.byte	0x04, 0x2f
        /*0002*/ 	.short	(.L_2 - .L_1)
	.align		4
.L_1:
        /*0004*/ 	.word	index@(attn_fwd)
        /*0008*/ 	.word	0x000000ff


	//----- nvinfo : EIATTR_FRAME_SIZE
	.align		4
.L_2:
        /*000c*/ 	.byte	0x04, 0x11
        /*000e*/ 	.short	(.L_4 - .L_3)
	.align		4
.L_3:
        /*0010*/ 	.word	index@(attn_fwd)
        /*0014*/ 	.word	0x00000188


	//----- nvinfo : EIATTR_MIN_STACK_SIZE
	.align		4
.L_4:
        /*0018*/ 	.byte	0x04, 0x12
        /*001a*/ 	.short	(.L_6 - .L_5)
	.align		4
.L_5:
        /*001c*/ 	.word	index@(attn_fwd)
        /*0020*/ 	.word	0x00000188
.L_6:


//--------------------- .nv.info.attn_fwd         --------------------------
	.section	.nv.info.attn_fwd,"",@"SHT_CUDA_INFO"
	.sectionflags	@""
	.align	4


	//----- nvinfo : EIATTR_CUDA_API_VERSION
	.align		4
        /*0000*/ 	.byte	0x04, 0x37
        /*0002*/ 	.short	(.L_8 - .L_7)
.L_7:
        /*0004*/ 	.word	0x00000082


	//----- nvinfo : EIATTR_SW2861232_WAR
	.align		4
.L_8:
        /*0008*/ 	.byte	0x01, 0x35
	.zero		2


	//----- nvinfo : EIATTR_PARAM_CBANK
	.align		4
        /*000c*/ 	.byte	0x04, 0x0a
        /*000e*/ 	.short	(.L_10 - .L_9)
	.align		4
.L_9:
        /*0010*/ 	.word	index@(.nv.constant0.attn_fwd)
        /*0014*/ 	.short	0x0160
        /*0016*/ 	.short	0x0088


	//----- nvinfo : EIATTR_CBANK_PARAM_SIZE
	.align		4
.L_10:
        /*0018*/ 	.byte	0x03, 0x19
        /*001a*/ 	.short	0x0088


	//----- nvinfo : EIATTR_KPARAM_INFO
	.align		4
        /*001c*/ 	.byte	0x04, 0x17
        /*001e*/ 	.short	(.L_12 - .L_11)
.L_11:
        /*0020*/ 	.word	0x00000000
        /*0024*/ 	.short	0x0019
        /*0026*/ 	.short	0x0080
        /*0028*/ 	.byte	0x00, 0xf4, 0x21, 0x00


	//----- nvinfo : EIATTR_KPARAM_INFO
	.align		4
.L_12:
        /*002c*/ 	.byte	0x04, 0x17
        /*002e*/ 	.short	(.L_14 - .L_13)
.L_13:
        /*0030*/ 	.word	0x00000000
        /*0034*/ 	.short	0x0018
        /*0036*/ 	.short	0x0078
        /*0038*/ 	.byte	0x00, 0xf4, 0x21, 0x00


	//----- nvinfo : EIATTR_KPARAM_INFO
	.align		4
.L_14:
        /*003c*/ 	.byte	0x04, 0x17
        /*003e*/ 	.short	(.L_16 - .L_15)
.L_15:
        /*0040*/ 	.word	0x00000000
        /*0044*/ 	.short	0x0017
        /*0046*/ 	.short	0x0070
        /*0048*/ 	.byte	0x00, 0xf0, 0x11, 0x00


	//----- nvinfo : EIATTR_KPARAM_INFO
	.align		4
.L_16:
        /*004c*/ 	.byte	0x04, 0x17
        /*004e*/ 	.short	(.L_18 - .L_17)
.L_17:
        /*0050*/ 	.word	0x00000000
        /*0054*/ 	.short	0x0016
        /*0056*/ 	.short	0x006c
        /*0058*/ 	.byte	0x00, 0xf0, 0x11, 0x00


	//----- nvinfo : EIATTR_KPARAM_INFO
	.align		4
.L_18:
        /*005c*/ 	.byte	0x04, 0x17
        /*005e*/ 	.short	(.L_20 - .L_19)
.L_19:
        /*0060*/ 	.word	0x00000000
        /*0064*/ 	.short	0x0015
        /*0066*/ 	.short	0x0068
        /*0068*/ 	.byte	0x00, 0xf0, 0x11, 0x00


	//----- nvinfo : EIATTR_KPARAM_INFO
	.align		4
.L_20:
        /*006c*/ 	.byte	0x04, 0x17
        /*006e*/ 	.short	(.L_22 - .L_21)
.L_21:
        /*0070*/ 	.word	0x00000000
        /*0074*/ 	.short	0x0014
        /*0076*/ 	.short	0x0064
        /*0078*/ 	.byte	0x00, 0xf0, 0x11, 0x00


	//----- nvinfo : EIATTR_KPARAM_INFO
	.align		4
.L_22:
        /*007c*/ 	.byte	0x04, 0x17
        /*007e*/ 	.short	(.L_24 - .L_23)
.L_23:
        /*0080*/ 	.word	0x00000000
        /*0084*/ 	.short	0x0013
        /*0086*/ 	.short	0x0060
        /*0088*/ 	.byte	0x00, 0xf0, 0x11, 0x00


	//----- nvinfo : EIATTR_KPARAM_INFO
	.align		4
.L_24:
        /*008c*/ 	.byte	0x04, 0x17
        /*008e*/ 	.short	(.L_26 - .L_25)
.L_25:
        /*0090*/ 	.word	0x00000000
        /*0094*/ 	.short	0x0012
        /*0096*/ 	.short	0x005c
        /*0098*/ 	.byte	0x00, 0xf0, 0x11, 0x00


	//----- nvinfo : EIATTR_KPARAM_INFO
	.align		4
.L_26:
        /*009c*/ 	.byte	0x04, 0x17
        /*009e*/ 	.short	(.L_28 - .L_27)
.L_27:
        /*00a0*/ 	.word	0x00000000
        /*00a4*/ 	.short	0x0011
        /*00a6*/ 	.short	0x0058
        /*00a8*/ 	.byte	0x00, 0xf0, 0x11, 0x00


	//----- nvinfo : EIATTR_KPARAM_INFO
	.align		4
.L_28:
        /*00ac*/ 	.byte	0x04, 0x17
        /*00ae*/ 	.short	(.L_30 - .L_29)
.L_29:
        /*00b0*/ 	.word	0x00000000
        /*00b4*/ 	.short	0x0010
        /*00b6*/ 	.short	0x0054
        /*00b8*/ 	.byte	0x00, 0xf0, 0x11, 0x00


	//----- nvinfo : EIATTR_KPARAM_INFO
	.align		4
.L_30:
        /*00bc*/ 	.byte	0x04, 0x17
        /*00be*/ 	.short	(.L_32 - .L_31)
.L_31:
        /*00c0*/ 	.word	0x00000000
        /*00c4*/ 	.short	0x000f
        /*00c6*/ 	.short	0x0050
        /*00c8*/ 	.byte	0x00, 0xf0, 0x11, 0x00


	//----- nvinfo : EIATTR_KPARAM_INFO
	.align		4
.L_32:
        /*00cc*/ 	.byte	0x04, 0x17
        /*00ce*/ 	.short	(.L_34 - .L_33)
.L_33:
        /*00d0*/ 	.word	0x00000000
        /*00d4*/ 	.short	0x000e
        /*00d6*/ 	.short	0x004c
        /*00d8*/ 	.byte	0x00, 0xf0, 0x11, 0x00


	//----- nvinfo : EIATTR_KPARAM_INFO
	.align		4
.L_34:
        /*00dc*/ 	.byte	0x04, 0x17
        /*00de*/ 	.short	(.L_36 - .L_35)
.L_35:
        /*00e0*/ 	.word	0x00000000
        /*00e4*/ 	.short	0x000d
        /*00e6*/ 	.short	0x0048
        /*00e8*/ 	.byte	0x00, 0xf0, 0x11, 0x00


	//----- nvinfo : EIATTR_KPARAM_INFO
	.align		4
.L_36:
        /*00ec*/ 	.byte	0x04, 0x17
        /*00ee*/ 	.short	(.L_38 - .L_37)
.L_37:
        /*00f0*/ 	.word	0x00000000
        /*00f4*/ 	.short	0x000c
        /*00f6*/ 	.short	0x0044
        /*00f8*/ 	.byte	0x00, 0xf0, 0x11, 0x00


	//----- nvinfo : EIATTR_KPARAM_INFO
	.align		4
.L_38:
        /*00fc*/ 	.byte	0x04, 0x17
        /*00fe*/ 	.short	(.L_40 - .L_39)
.L_39:
        /*0100*/ 	.word	0x00000000
        /*0104*/ 	.short	0x000b
        /*0106*/ 	.short	0x0040
        /*0108*/ 	.byte	0x00, 0xf0, 0x11, 0x00


	//----- nvinfo : EIATTR_KPARAM_INFO
	.align		4
.L_40:
        /*010c*/ 	.byte	0x04, 0x17
        /*010e*/ 	.short	(.L_42 - .L_41)
.L_41:
        /*0110*/ 	.word	0x00000000
        /*0114*/ 	.short	0x000a
        /*0116*/ 	.short	0x003c
        /*0118*/ 	.byte	0x00, 0xf0, 0x11, 0x00


	//----- nvinfo : EIATTR_KPARAM_INFO
	.align		4
.L_42:
        /*011c*/ 	.byte	0x04, 0x17
        /*011e*/ 	.short	(.L_44 - .L_43)
.L_43:
        /*0120*/ 	.word	0x00000000
        /*0124*/ 	.short	0x0009
        /*0126*/ 	.short	0x0038
        /*0128*/ 	.byte	0x00, 0xf0, 0x11, 0x00


	//----- nvinfo : EIATTR_KPARAM_INFO
	.align		4
.L_44:
        /*012c*/ 	.byte	0x04, 0x17
        /*012e*/ 	.short	(.L_46 - .L_45)
.L_45:
        /*0130*/ 	.word	0x00000000
        /*0134*/ 	.short	0x0008
        /*0136*/ 	.short	0x0034
        /*0138*/ 	.byte	0x00, 0xf0, 0x11, 0x00


	//----- nvinfo : EIATTR_KPARAM_INFO
	.align		4
.L_46:
        /*013c*/ 	.byte	0x04, 0x17
        /*013e*/ 	.short	(.L_48 - .L_47)
.L_47:
        /*0140*/ 	.word	0x00000000
        /*0144*/ 	.short	0x0007
        /*0146*/ 	.short	0x0030
        /*0148*/ 	.byte	0x00, 0xf0, 0x11, 0x00


	//----- nvinfo : EIATTR_KPARAM_INFO
	.align		4
.L_48:
        /*014c*/ 	.byte	0x04, 0x17
        /*014e*/ 	.short	(.L_50 - .L_49)
.L_49:
        /*0150*/ 	.word	0x00000000
        /*0154*/ 	.short	0x0006
        /*0156*/ 	.short	0x002c
        /*0158*/ 	.byte	0x00, 0xf0, 0x11, 0x00


	//----- nvinfo : EIATTR_KPARAM_INFO
	.align		4
.L_50:
        /*015c*/ 	.byte	0x04, 0x17
        /*015e*/ 	.short	(.L_52 - .L_51)
.L_51:
        /*0160*/ 	.word	0x00000000
        /*0164*/ 	.short	0x0005
        /*0166*/ 	.short	0x0028
        /*0168*/ 	.byte	0x00, 0xf0, 0x11, 0x00


	//----- nvinfo : EIATTR_KPARAM_INFO
	.align		4
.L_52:
        /*016c*/ 	.byte	0x04, 0x17
        /*016e*/ 	.short	(.L_54 - .L_53)
.L_53:
        /*0170*/ 	.word	0x00000000
        /*0174*/ 	.short	0x0004
        /*0176*/ 	.short	0x0020
        /*0178*/ 	.byte	0x00, 0xf4, 0x21, 0x00


	//----- nvinfo : EIATTR_KPARAM_INFO
	.align		4
.L_54:
        /*017c*/ 	.byte	0x04, 0x17
        /*017e*/ 	.short	(.L_56 - .L_55)
.L_55:
        /*0180*/ 	.word	0x00000000
        /*0184*/ 	.short	0x0003
        /*0186*/ 	.short	0x0018
        /*0188*/ 	.byte	0x00, 0xf4, 0x21, 0x00


	//----- nvinfo : EIATTR_KPARAM_INFO
	.align		4
.L_56:
        /*018c*/ 	.byte	0x04, 0x17
        /*018e*/ 	.short	(.L_58 - .L_57)
.L_57:
        /*0190*/ 	.word	0x00000000
        /*0194*/ 	.short	0x0002
        /*0196*/ 	.short	0x0010
        /*0198*/ 	.byte	0x00, 0xf4, 0x21, 0x00


	//----- nvinfo : EIATTR_KPARAM_INFO
	.align		4
.L_58:
        /*019c*/ 	.byte	0x04, 0x17
        /*019e*/ 	.short	(.L_60 - .L_59)
.L_59:
        /*01a0*/ 	.word	0x00000000
        /*01a4*/ 	.short	0x0001
        /*01a6*/ 	.short	0x0008
        /*01a8*/ 	.byte	0x00, 0xf4, 0x21, 0x00


	//----- nvinfo : EIATTR_KPARAM_INFO
	.align		4
.L_60:
        /*01ac*/ 	.byte	0x04, 0x17
        /*01ae*/ 	.short	(.L_62 - .L_61)
.L_61:
        /*01b0*/ 	.word	0x00000000
        /*01b4*/ 	.short	0x0000
        /*01b6*/ 	.short	0x0000
        /*01b8*/ 	.byte	0x00, 0xf4, 0x21, 0x00


	//----- nvinfo : EIATTR_MAXREG_COUNT
	.align		4
.L_62:
        /*01bc*/ 	.byte	0x03, 0x1b
        /*01be*/ 	.short	0x00ff


	//----- nvinfo : EIATTR_NUM_BARRIERS
	.align		4
        /*01c0*/ 	.byte	0x02, 0x4c
        /*01c2*/ 	.byte	0x01
	.zero		1


	//----- nvinfo : EIATTR_ANNOTATIONS
	.align		4
        /*01c4*/ 	.byte	0x04, 0x55
        /*01c6*/ 	.short	(.L_64 - .L_63)


	//   ....[0]....
.L_63:
        /*01c8*/ 	.word	0x00000001
        /*01cc*/ 	.byte	0xf0, 0x34, 0x00, 0x00, 0x01, 0x00, 0x00, 0x00, 0x30, 0x35, 0x00, 0x00, 0x01, 0x00, 0x00, 0x00
        /* <DEDUP_REMOVED lines=47> */
        /*04cc*/ 	.byte	0x10, 0x6d, 0x00, 0x00, 0x01, 0x00, 0x00, 0x00, 0x70, 0x6d, 0x00, 0x00


	//----- nvinfo : EIATTR_MERCURY_ISA_VERSION
	.align		4
.L_64:
        /*04d8*/ 	.byte	0x03, 0x5f
        /*04da*/ 	.short	0x0000


	//----- nvinfo : EIATTR_COOP_GROUP_MASK_REGIDS
	.align		4
        /*04dc*/ 	.byte	0x04, 0x29
        /*04de*/ 	.short	(.L_66 - .L_65)


	//   ....[0]....
.L_65:
        /*04e0*/ 	.word	0xffffffff


	//   ....[1]....
        /*04e4*/ 	.word	0xffffffff


	//   ....[2]....
        /*04e8*/ 	.word	0xffffffff


	//   ....[3]....
        /*04ec*/ 	.word	0xffffffff


	//   ....[4]....
        /*04f0*/ 	.word	0xffffffff


	//   ....[5]....
        /*04f4*/ 	.word	0xffffffff


	//   ....[6]....
        /*04f8*/ 	.word	0xffffffff


	//   ....[7]....
        /*04fc*/ 	.word	0xffffffff


	//   ....[8]....
        /*0500*/ 	.word	0xffffffff


	//   ....[9]....
        /*0504*/ 	.word	0xffffffff


	//   ....[10]....
        /*0508*/ 	.word	0xffffffff


	//   ....[11]....
        /*050c*/ 	.word	0xffffffff


	//   ....[12]....
        /*0510*/ 	.word	0xffffffff


	//   ....[13]....
        /*0514*/ 	.word	0xffffffff


	//   ....[14]....
        /*0518*/ 	.word	0xffffffff


	//   ....[15]....
        /*051c*/ 	.word	0xffffffff


	//   ....[16]....
        /*0520*/ 	.word	0xffffffff


	//   ....[17]....
        /*0524*/ 	.word	0xffffffff


	//   ....[18]....
        /*0528*/ 	.word	0xffffffff


	//   ....[19]....
        /*052c*/ 	.word	0xffffffff


	//   ....[20]....
        /*0530*/ 	.word	0xffffffff


	//   ....[21]....
        /*0534*/ 	.word	0xffffffff


	//   ....[22]....
        /*0538*/ 	.word	0xffffffff


	//   ....[23]....
        /*053c*/ 	.word	0xffffffff


	//   ....[24]....
        /*0540*/ 	.word	0xffffffff


	//   ....[25]....
        /*0544*/ 	.word	0xffffffff


	//   ....[26]....
        /*0548*/ 	.word	0xffffffff


	//   ....[27]....
        /*054c*/ 	.word	0xffffffff


	//   ....[28]....
        /*0550*/ 	.word	0xffffffff


	//   ....[29]....
        /*0554*/ 	.word	0xffffffff


	//   ....[30]....
        /*0558*/ 	.word	0xffffffff


	//   ....[31]....
        /*055c*/ 	.word	0xffffffff


	//   ....[32]....
        /*0560*/ 	.word	0xffffffff


	//   ....[33]....
        /*0564*/ 	.word	0xffffffff


	//----- nvinfo : EIATTR_COOP_GROUP_INSTR_OFFSETS
	.align		4
.L_66:
        /*0568*/ 	.byte	0x04, 0x28
        /*056a*/ 	.short	(.L_68 - .L_67)


	//   ....[0]....
.L_67:
        /*056c*/ 	.word	0x00005f90


	//   ....[1]....
        /*0570*/ 	.word	0x00005fc0


	//   ....[2]....
        /*0574*/ 	.word	0x00005ff0


	//   ....[3]....
        /*0578*/ 	.word	0x00006000


	//   ....[4]....
        /*057c*/ 	.word	0x00006010


	//   ....[5]....
        /*0580*/ 	.word	0x00006020


	//   ....[6]....
        /*0584*/ 	.word	0x00006030


	//   ....[7]....
        /*0588*/ 	.word	0x00006040


	//   ....[8]....
        /*058c*/ 	.word	0x000060b0


	//   ....[9]....
        /*0590*/ 	.word	0x000060d0


	//   ....[10]....
        /*0594*/ 	.word	0x000060f0


	//   ....[11]....
        /*0598*/ 	.word	0x00006100


	//   ....[12]....
        /*059c*/ 	.word	0x00006110


	//   ....[13]....
        /*05a0*/ 	.word	0x00006120


	//   ....[14]....
        /*05a4*/ 	.word	0x00006130


	//   ....[15]....
        /*05a8*/ 	.word	0x00006140


	//   ....[16]....
        /*05ac*/ 	.word	0x00006300


	//   ....[17]....
        /*05b0*/ 	.word	0x00006820


	//   ....[18]....
        /*05b4*/ 	.word	0x00006850


	//   ....[19]....
        /*05b8*/ 	.word	0x00006880


	//   ....[20]....
        /*05bc*/ 	.word	0x00006890


	//   ....[21]....
        /*05c0*/ 	.word	0x000068a0


	//   ....[22]....
        /*05c4*/ 	.word	0x000068b0


	//   ....[23]....
        /*05c8*/ 	.word	0x000068c0


	//   ....[24]....
        /*05cc*/ 	.word	0x000068d0


	//   ....[25]....
        /*05d0*/ 	.word	0x00006940


	//   ....[26]....
        /*05d4*/ 	.word	0x00006960


	//   ....[27]....
        /*05d8*/ 	.word	0x00006980


	//   ....[28]....
        /*05dc*/ 	.word	0x00006990


	//   ....[29]....
        /*05e0*/ 	.word	0x000069a0


	//   ....[30]....
        /*05e4*/ 	.word	0x000069b0


	//   ....[31]....
        /*05e8*/ 	.word	0x000069c0


	//   ....[32]....
        /*05ec*/ 	.word	0x000069d0


	//   ....[33]....
        /*05f0*/ 	.word	0x00006b80


	//----- nvinfo : EIATTR_EXIT_INSTR_OFFSETS
	.align		4
.L_68:
        /*05f4*/ 	.byte	0x04, 0x1c
        /*05f6*/ 	.short	(.L_70 - .L_69)


	//   ....[0]....
.L_69:
        /*05f8*/ 	.word	0x0000db60


	//   ....[1]....
        /*05fc*/ 	.word	0x0000dc50


	//----- nvinfo : EIATTR_REQNTID
	.align		4
.L_70:
        /*0600*/ 	.byte	0x04, 0x10
        /*0602*/ 	.short	(.L_72 - .L_71)
.L_71:
        /*0604*/ 	.word	0x00000080
        /*0608*/ 	.word	0x00000001
        /*060c*/ 	.word	0x00000001
.L_72:


//--------------------- .nv.callgraph             --------------------------
	.section	.nv.callgraph,"",@"SHT_CUDA_CALLGRAPH"
	.align	4
	.sectionentsize	8
	.align		4
        /*0000*/ 	.word	0x00000000
	.align		4
        /*0004*/ 	.word	0xffffffff
	.align		4
        /*0008*/ 	.word	0x00000000
	.align		4
        /*000c*/ 	.word	0xfffffffe
	.align		4
        /*0010*/ 	.word	0x00000000
	.align		4
        /*0014*/ 	.word	0xfffffffd
	.align		4
        /*0018*/ 	.word	0x00000000
	.align		4
        /*001c*/ 	.word	0xfffffffc


//--------------------- .nv.rel.action            --------------------------
	.section	.nv.rel.action,"",@"SHT_CUDA_RELOCINFO"
	.align	8
	.sectionentsize	8
        /*0000*/ 	.byte	0x73, 0x00, 0x00, 0x00, 0x00, 0x00, 0x00, 0x00, 0x00, 0x00, 0x00, 0x11, 0x25, 0x00, 0x05, 0x36


//--------------------- .nv.constant4             --------------------------
	.section	.nv.constant4,"a",@progbits
	.align	8
	.align		8
.nv.constant4:
        /*0000*/ 	.dword	_$_str


//--------------------- .nv.constant0.attn_fwd    --------------------------
	.section	.nv.constant0.attn_fwd,"a",@progbits
	.sectionflags	@""
	.align	4
.nv.constant0.attn_fwd:
	.zero		488


//--------------------- .text.attn_fwd            --------------------------
	.section	.text.attn_fwd,"ax",@progbits
	.sectioninfo	@"SHI_REGISTERS=255"
	.align	128
        .global         attn_fwd
        .type           attn_fwd,@function
        .size           attn_fwd,(.L_x_3 - attn_fwd)
        .other          attn_fwd,@"STO_CUDA_ENTRY STV_DEFAULT"
attn_fwd:
.text.attn_fwd:
[----:B------:R-:W-:Y:S02]  /*0000*/  IMAD.MOV.U32 R1, RZ, RZ, c[0x0][0x28] ;  /* 0x00000a00ff017624 */ /* 0x000fe400078e00ff */
[----:B------:R-:W0:Y:S01]  /*0010*/  S2R R80, SR_CTAID.X ;  /* 0x0000000000507919 */ /* 0x000e220000002500 */
[----:B------:R-:W-:Y:S01]  /*0020*/  MOV R11, c[0x0][0x198] ;  /* 0x00006600000b7a02 */ /* 0x000fe20000000f00 */
[----:B------:R-:W-:Y:S01]  /*0030*/  ULDC.64 UR6, c[0x0][0x118] ;  /* 0x0000460000067ab9 */ /* 0x000fe20000000a00 */
[----:B------:R-:W-:Y:S01]  /*0040*/  IADD3 R1, R1, -0x188, RZ ;  /* 0xfffffe7801017810 */ /* 0x000fe20007ffe0ff */
[----:B------:R-:W1:Y:S04]  /*0050*/  S2R R168, SR_TID.X ;  /* 0x0000000000a87919 */ /* 0x000e680000002100 */
[----:B------:R-:W2:Y:S01]  /*0060*/  S2R R160, SR_CTAID.Y ;  /* 0x0000000000a07919 */ /* 0x000ea20000002600 */
[----:B0-----:R-:W-:Y:S01]  /*0070*/  IMAD.SHL.U32 R80, R80, 0x40, RZ ;  /* 0x0000004050507824 */ /* 0x001fe200078e00ff */
[----:B-1----:R-:W-:-:S04]  /*0080*/  SHF.R.U32.HI R2, RZ, 0x6, R168 ;  /* 0x00000006ff027819 */ /* 0x002fc800000116a8 */
[----:B------:R-:W-:Y:S01]  /*0090*/  LOP3.LUT R3, R80, 0x3f, R168, 0xf8, !PT ;  /* 0x0000003f50037812 */ /* 0x000fe200078ef8a8 */
[----:B--2---:R-:W-:Y:S01]  /*00a0*/  IMAD R0, R160, c[0x0][0x190], RZ ;  /* 0x00006400a0007a24 */ /* 0x004fe200078e02ff */
[----:B------:R-:W-:-:S03]  /*00b0*/  SGXT.U32 R4, R2, 0x1 ;  /* 0x000000010204781a */ /* 0x000fc60000000000 */
[----:B------:R-:W-:Y:S02]  /*00c0*/  IMAD R3, R3, c[0x0][0x194], RZ ;  /* 0x0000650003037a24 */ /* 0x000fe400078e02ff */
[----:B------:R-:W-:Y:S02]  /*00d0*/  IMAD.SHL.U32 R2, R0, 0x2, RZ ;  /* 0x0000000200027824 */ /* 0x000fe400078e00ff */
[----:B------:R-:W-:Y:S02]  /*00e0*/  IMAD.SHL.U32 R5, R3, 0x2, RZ ;  /* 0x0000000203057824 */ /* 0x000fe400078e00ff */
[----:B------:R-:W-:Y:S02]  /*00f0*/  IMAD R7, R4, c[0x0][0x198], RZ ;  /* 0x0000660004077a24 */ /* 0x000fe400078e02ff */
[----:B------:R-:W-:Y:S01]  /*0100*/  IMAD.HI R0, R0, 0x2, RZ ;  /* 0x0000000200007827 */ /* 0x000fe200078e02ff */
[----:B------:R-:W-:Y:S02]  /*0110*/  IADD3 R2, P0, P1, R5, c[0x0][0x160], R2 ;  /* 0x0000580005027a10 */ /* 0x000fe4000791e002 */
[----:B------:R-:W-:Y:S01]  /*0120*/  LEA R5, R11, R7, 0x1 ;  /* 0x000000070b057211 */ /* 0x000fe200078e08ff */
[----:B------:R-:W-:-:S04]  /*0130*/  IMAD.HI R3, R3, 0x2, RZ ;  /* 0x0000000203037827 */ /* 0x000fc800078e02ff */
[----:B------:R-:W-:Y:S01]  /*0140*/  IMAD R13, R11, 0x2, R5 ;  /* 0x000000020b0d7824 */ /* 0x000fe200078e0205 */
[----:B------:R-:W-:Y:S02]  /*0150*/  IADD3.X R0, R3, c[0x0][0x164], R0, P0, P1 ;  /* 0x0000590003007a10 */ /* 0x000fe400007e2400 */
[-C--:B------:R-:W-:Y:S01]  /*0160*/  LEA R6, P0, R7, R2.reuse, 0x1 ;  /* 0x0000000207067211 */ /* 0x080fe200078008ff */
[----:B------:R-:W-:Y:S01]  /*0170*/  IMAD R15, R11, 0x2, R13 ;  /* 0x000000020b0f7824 */ /* 0x000fe200078e020d */
[----:B------:R-:W-:Y:S02]  /*0180*/  LEA R8, P1, R5, R2, 0x1 ;  /* 0x0000000205087211 */ /* 0x000fe400078208ff */
[----:B------:R-:W-:Y:S02]  /*0190*/  LEA.HI.X.SX32 R7, R7, R0, 0x1, P0 ;  /* 0x0000000007077211 */ /* 0x000fe400000f0eff */
[----:B------:R-:W-:Y:S02]  /*01a0*/  LEA R17, R11, R15, 0x1 ;  /* 0x0000000f0b117211 */ /* 0x000fe400078e08ff */
[----:B------:R-:W-:Y:S01]  /*01b0*/  LEA R12, P0, R13, R2, 0x1 ;  /* 0x000000020d0c7211 */ /* 0x000fe200078008ff */
[----:B------:R0:W2:Y:S01]  /*01c0*/  LDG.E.U16 R3, [R6.64] ;  /* 0x0000000606037981 */ /* 0x0000a2000c1e1500 */
[-C--:B------:R-:W-:Y:S01]  /*01d0*/  LEA.HI.X.SX32 R9, R5, R0.reuse, 0x1, P1 ;  /* 0x0000000005097211 */ /* 0x080fe200008f0eff */
[----:B------:R-:W-:Y:S01]  /*01e0*/  IMAD R19, R11, 0x2, R17 ;  /* 0x000000020b137824 */ /* 0x000fe200078e0211 */
[----:B------:R-:W-:-:S02]  /*01f0*/  LEA.HI.X.SX32 R13, R13, R0, 0x1, P0 ;  /* 0x000000000d0d7211 */ /* 0x000fc400000f0eff */
[----:B------:R-:W-:Y:S01]  /*0200*/  LEA R14, P0, R15, R2, 0x1 ;  /* 0x000000020f0e7211 */ /* 0x000fe200078008ff */
[----:B------:R-:W-:Y:S01]  /*0210*/  IMAD R21, R11, 0x2, R19 ;  /* 0x000000020b157824 */ /* 0x000fe200078e0213 */
[----:B------:R1:W3:Y:S02]  /*0220*/  LDG.E.U16 R4, [R8.64] ;  /* 0x0000000608047981 */ /* 0x0002e4000c1e1500 */
[----:B------:R-:W-:Y:S02]  /*0230*/  LEA.HI.X.SX32 R15, R15, R0, 0x1, P0 ;  /* 0x000000000f0f7211 */ /* 0x000fe400000f0eff */
[----:B------:R-:W-:Y:S01]  /*0240*/  LEA R18, P0, R19, R2, 0x1 ;  /* 0x0000000213127211 */ /* 0x000fe200078008ff */
[----:B------:R4:W5:Y:S01]  /*0250*/  LDG.E.U16 R5, [R12.64] ;  /* 0x000000060c057981 */ /* 0x000962000c1e1500 */
[----:B-1----:R-:W-:-:S03]  /*0260*/  LEA R9, R11, R21, 0x1 ;  /* 0x000000150b097211 */ /* 0x002fc600078e08ff */
[----:B0-----:R0:W2:Y:S01]  /*0270*/  LDG.E.U16 R6, [R14.64] ;  /* 0x000000060e067981 */ /* 0x0010a2000c1e1500 */
[----:B------:R-:W-:Y:S02]  /*0280*/  LEA.HI.X.SX32 R19, R19, R0, 0x1, P0 ;  /* 0x0000000013137211 */ /* 0x000fe400000f0eff */
[-C--:B------:R-:W-:Y:S01]  /*0290*/  LEA R20, P0, R21, R2.reuse, 0x1 ;  /* 0x0000000215147211 */ /* 0x080fe200078008ff */
[----:B------:R-:W-:Y:S01]  /*02a0*/  IMAD R25, R11, 0x2, R9 ;  /* 0x000000020b197824 */ /* 0x000fe200078e0209 */
[----:B------:R-:W-:Y:S01]  /*02b0*/  LEA R16, P1, R17, R2, 0x1 ;  /* 0x0000000211107211 */ /* 0x000fe200078208ff */
[----:B------:R1:W2:Y:S01]  /*02c0*/  LDG.E.U16 R8, [R18.64] ;  /* 0x0000000612087981 */ /* 0x0002a2000c1e1500 */
[----:B------:R-:W-:Y:S01]  /*02d0*/  LEA.HI.X.SX32 R21, R21, R0, 0x1, P0 ;  /* 0x0000000015157211 */ /* 0x000fe200000f0eff */
[----:B----4-:R-:W-:Y:S01]  /*02e0*/  IMAD R13, R11, 0x2, R25 ;  /* 0x000000020b0d7824 */ /* 0x010fe200078e0219 */
[----:B------:R-:W-:Y:S02]  /*02f0*/  LEA R22, P0, R9, R2, 0x1 ;  /* 0x0000000209167211 */ /* 0x000fe400078008ff */
[----:B------:R-:W-:-:S02]  /*0300*/  LEA.HI.X.SX32 R17, R17, R0, 0x1, P1 ;  /* 0x0000000011117211 */ /* 0x000fc400008f0eff */
[----:B------:R-:W-:Y:S02]  /*0310*/  LEA.HI.X.SX32 R23, R9, R0, 0x1, P0 ;  /* 0x0000000009177211 */ /* 0x000fe400000f0eff */
[----:B------:R-:W-:Y:S01]  /*0320*/  LEA R26, P0, R13, R2, 0x1 ;  /* 0x000000020d1a7211 */ /* 0x000fe200078008ff */
[----:B------:R4:W2:Y:S01]  /*0330*/  LDG.E.U16 R7, [R16.64] ;  /* 0x0000000610077981 */ /* 0x0008a2000c1e1500 */
[----:B0-----:R-:W-:Y:S02]  /*0340*/  LEA R15, R11, R13, 0x1 ;  /* 0x0000000d0b0f7211 */ /* 0x001fe400078e08ff */
[----:B------:R-:W-:Y:S01]  /*0350*/  LEA.HI.X.SX32 R27, R13, R0, 0x1, P0 ;  /* 0x000000000d1b7211 */ /* 0x000fe200000f0eff */
[----:B------:R0:W2:Y:S01]  /*0360*/  LDG.E.U16 R9, [R20.64] ;  /* 0x0000000614097981 */ /* 0x0000a2000c1e1500 */
[-C--:B-1----:R-:W-:Y:S02]  /*0370*/  LEA R18, P0, R15, R2.reuse, 0x1 ;  /* 0x000000020f127211 */ /* 0x082fe400078008ff */
[----:B------:R-:W-:Y:S01]  /*0380*/  LEA R24, P1, R25, R2, 0x1 ;  /* 0x0000000219187211 */ /* 0x000fe200078208ff */
[----:B------:R1:W2:Y:S01]  /*0390*/  LDG.E.U16 R10, [R22.64] ;  /* 0x00000006160a7981 */ /* 0x0002a2000c1e1500 */
[----:B----4-:R-:W-:Y:S01]  /*03a0*/  IMAD R17, R11, 0x2, R15 ;  /* 0x000000020b117824 */ /* 0x010fe200078e020f */
[----:B------:R-:W-:-:S02]  /*03b0*/  LEA.HI.X.SX32 R19, R15, R0, 0x1, P0 ;  /* 0x000000000f137211 */ /* 0x000fc400000f0eff */
[----:B------:R4:W2:Y:S01]  /*03c0*/  LDG.E.U16 R12, [R26.64] ;  /* 0x000000061a0c7981 */ /* 0x0008a2000c1e1500 */
[----:B------:R-:W-:Y:S01]  /*03d0*/  IMAD R15, R11, 0x2, R17 ;  /* 0x000000020b0f7824 */ /* 0x000fe200078e0211 */
[----:B------:R-:W-:Y:S02]  /*03e0*/  LEA.HI.X.SX32 R25, R25, R0, 0x1, P1 ;  /* 0x0000000019197211 */ /* 0x000fe400008f0eff */
[----:B------:R1:W2:Y:S02]  /*03f0*/  LDG.E.U16 R14, [R18.64] ;  /* 0x00000006120e7981 */ /* 0x0002a4000c1e1500 */
[----:B------:R-:W-:Y:S02]  /*0400*/  LEA R31, R11, R15, 0x1 ;  /* 0x0000000f0b1f7211 */ /* 0x000fe400078e08ff */
[----:B------:R1:W2:Y:S01]  /*0410*/  LDG.E.U16 R13, [R24.64] ;  /* 0x00000006180d7981 */ /* 0x0002a2000c1e1500 */
[----:B0-----:R-:W-:-:S04]  /*0420*/  LEA R20, P0, R17, R2, 0x1 ;  /* 0x0000000211147211 */ /* 0x001fc800078008ff */
[----:B------:R-:W-:Y:S01]  /*0430*/  LEA.HI.X.SX32 R21, R17, R0, 0x1, P0 ;  /* 0x0000000011157211 */ /* 0x000fe200000f0eff */
[----:B-1----:R-:W-:Y:S01]  /*0440*/  IMAD R25, R11, 0x2, R31 ;  /* 0x000000020b197824 */ /* 0x002fe200078e021f */
[----:B------:R-:W-:-:S03]  /*0450*/  LEA R22, P0, R31, R2, 0x1 ;  /* 0x000000021f167211 */ /* 0x000fc600078008ff */
[----:B----4-:R-:W-:Y:S01]  /*0460*/  IMAD R27, R11, 0x2, R25 ;  /* 0x000000020b1b7824 */ /* 0x010fe200078e0219 */
[----:B------:R-:W-:Y:S02]  /*0470*/  LEA R28, P1, R15, R2, 0x1 ;  /* 0x000000020f1c7211 */ /* 0x000fe400078208ff */
[-C--:B------:R-:W-:Y:S02]  /*0480*/  LEA.HI.X.SX32 R23, R31, R0.reuse, 0x1, P0 ;  /* 0x000000001f177211 */ /* 0x080fe400000f0eff */
[----:B------:R-:W-:Y:S02]  /*0490*/  LEA R31, R11, R27, 0x1 ;  /* 0x0000001b0b1f7211 */ /* 0x000fe400078e08ff */
[----:B------:R-:W-:Y:S01]  /*04a0*/  LEA.HI.X.SX32 R29, R15, R0, 0x1, P1 ;  /* 0x000000000f1d7211 */ /* 0x000fe200008f0eff */
[----:B------:R0:W4:Y:S01]  /*04b0*/  LDG.E.U16 R16, [R22.64] ;  /* 0x0000000616107981 */ /* 0x000122000c1e1500 */
[----:B------:R-:W-:Y:S01]  /*04c0*/  LEA R24, P0, R25, R2, 0x1 ;  /* 0x0000000219187211 */ /* 0x000fe200078008ff */
[----:B------:R-:W-:-:S02]  /*04d0*/  IMAD R33, R11, 0x2, R31 ;  /* 0x000000020b217824 */ /* 0x000fc400078e021f */
[----:B------:R1:W2:Y:S01]  /*04e0*/  LDG.E.U16 R17, [R28.64] ;  /* 0x000000061c117981 */ /* 0x0002a2000c1e1500 */
[----:B------:R-:W-:Y:S02]  /*04f0*/  LEA.HI.X.SX32 R25, R25, R0, 0x1, P0 ;  /* 0x0000000019197211 */ /* 0x000fe400000f0eff */
[C---:B------:R-:W-:Y:S01]  /*0500*/  LEA R26, P0, R27.reuse, R2, 0x1 ;  /* 0x000000021b1a7211 */ /* 0x040fe200078008ff */
[----:B------:R0:W2:Y:S03]  /*0510*/  LDG.E.U16 R15, [R20.64] ;  /* 0x00000006140f7981 */ /* 0x0000a6000c1e1500 */
[----:B------:R-:W-:Y:S01]  /*0520*/  LEA.HI.X.SX32 R27, R27, R0, 0x1, P0 ;  /* 0x000000001b1b7211 */ /* 0x000fe200000f0eff */
[----:B------:R0:W2:Y:S01]  /*0530*/  LDG.E.U16 R18, [R24.64] ;  /* 0x0000000618127981 */ /* 0x0000a2000c1e1500 */
[----:B-1----:R-:W-:Y:S01]  /*0540*/  IMAD R29, R11, 0x2, R33 ;  /* 0x000000020b1d7824 */ /* 0x002fe200078e0221 */
[----:B------:R-:W-:-:S02]  /*0550*/  LEA R32, P0, R33, R2, 0x1 ;  /* 0x0000000221207211 */ /* 0x000fc400078008ff */
[----:B------:R1:W2:Y:S02]  /*0560*/  LDG.E.U16 R19, [R26.64] ;  /* 0x000000061a137981 */ /* 0x0002a4000c1e1500 */
[----:B0-----:R-:W-:Y:S02]  /*0570*/  LEA R23, R11, R29, 0x1 ;  /* 0x0000001d0b177211 */ /* 0x001fe400078e08ff */
[----:B------:R-:W-:Y:S02]  /*0580*/  LEA.HI.X.SX32 R33, R33, R0, 0x1, P0 ;  /* 0x0000000021217211 */ /* 0x000fe400000f0eff */
[-C--:B------:R-:W-:Y:S01]  /*0590*/  LEA R28, P0, R29, R2.reuse, 0x1 ;  /* 0x000000021d1c7211 */ /* 0x080fe200078008ff */
[----:B------:R-:W-:Y:S01]  /*05a0*/  IMAD R37, R11, 0x2, R23 ;  /* 0x000000020b257824 */ /* 0x000fe200078e0217 */
[----:B------:R-:W-:Y:S01]  /*05b0*/  LEA R30, P1, R31, R2, 0x1 ;  /* 0x000000021f1e7211 */ /* 0x000fe200078208ff */
[----:B------:R0:W2:Y:S01]  /*05c0*/  LDG.E.U16 R20, [R32.64] ;  /* 0x0000000620147981 */ /* 0x0000a2000c1e1500 */
[----:B------:R-:W-:Y:S01]  /*05d0*/  LEA.HI.X.SX32 R29, R29, R0, 0x1, P0 ;  /* 0x000000001d1d7211 */ /* 0x000fe200000f0eff */
[----:B------:R-:W-:Y:S01]  /*05e0*/  IMAD R25, R11, 0x2, R37 ;  /* 0x000000020b197824 */ /* 0x000fe200078e0225 */
[----:B------:R-:W-:-:S02]  /*05f0*/  LEA R34, P0, R23, R2, 0x1 ;  /* 0x0000000217227211 */ /* 0x000fc400078008ff */
[-C--:B------:R-:W-:Y:S01]  /*0600*/  LEA.HI.X.SX32 R31, R31, R0.reuse, 0x1, P1 ;  /* 0x000000001f1f7211 */ /* 0x080fe200008f0eff */
[----:B------:R0:W2:Y:S01]  /*0610*/  LDG.E.U16 R22, [R28.64] ;  /* 0x000000061c167981 */ /* 0x0000a2000c1e1500 */
[----:B------:R-:W-:Y:S02]  /*0620*/  LEA.HI.X.SX32 R35, R23, R0, 0x1, P0 ;  /* 0x0000000017237211 */ /* 0x000fe400000f0eff */
[----:B------:R-:W-:Y:S01]  /*0630*/  LEA R38, P0, R25, R2, 0x1 ;  /* 0x0000000219267211 */ /* 0x000fe200078008ff */
[----:B------:R0:W2:Y:S01]  /*0640*/  LDG.E.U16 R21, [R30.64] ;  /* 0x000000061e157981 */ /* 0x0000a2000c1e1500 */
[----:B-1----:R-:W-:Y:S02]  /*0650*/  LEA R27, R11, R25, 0x1 ;  /* 0x000000190b1b7211 */ /* 0x002fe400078e08ff */
[----:B------:R-:W-:Y:S01]  /*0660*/  LEA.HI.X.SX32 R39, R25, R0, 0x1, P0 ;  /* 0x0000000019277211 */ /* 0x000fe200000f0eff */
[----:B------:R1:W2:Y:S02]  /*0670*/  LDG.E.U16 R23, [R34.64] ;  /* 0x0000000622177981 */ /* 0x0002a4000c1e1500 */
[----:B0-----:R-:W-:Y:S01]  /*0680*/  IMAD R33, R11, 0x2, R27 ;  /* 0x000000020b217824 */ /* 0x001fe200078e021b */
[-C--:B------:R-:W-:Y:S01]  /*0690*/  LEA R36, P1, R37, R2.reuse, 0x1 ;  /* 0x0000000225247211 */ /* 0x080fe200078208ff */
[----:B------:R0:W2:Y:S01]  /*06a0*/  LDG.E.U16 R24, [R38.64] ;  /* 0x0000000626187981 */ /* 0x0000a2000c1e1500 */
[----:B------:R-:W-:-:S04]  /*06b0*/  LEA R30, P0, R27, R2, 0x1 ;  /* 0x000000021b1e7211 */ /* 0x000fc800078008ff */
[-C--:B------:R-:W-:Y:S01]  /*06c0*/  LEA.HI.X.SX32 R31, R27, R0.reuse, 0x1, P0 ;  /* 0x000000001b1f7211 */ /* 0x080fe200000f0eff */
[----:B------:R-:W-:Y:S01]  /*06d0*/  IMAD R27, R11, 0x2, R33 ;  /* 0x000000020b1b7824 */ /* 0x000fe200078e0221 */
[----:B------:R-:W-:Y:S02]  /*06e0*/  LEA.HI.X.SX32 R37, R37, R0, 0x1, P1 ;  /* 0x0000000025257211 */ /* 0x000fe400008f0eff */
[----:B------:R-:W-:Y:S01]  /*06f0*/  LEA R32, P0, R33, R2, 0x1 ;  /* 0x0000000221207211 */ /* 0x000fe200078008ff */
[----:B------:R0:W2:Y:S01]  /*0700*/  LDG.E.U16 R26, [R30.64] ;  /* 0x000000061e1a7981 */ /* 0x0000a2000c1e1500 */
[----:B------:R-:W-:-:S03]  /*0710*/  LEA R29, R11, R27, 0x1 ;  /* 0x0000001b0b1d7211 */ /* 0x000fc600078e08ff */
[----:B------:R0:W2:Y:S01]  /*0720*/  LDG.E.U16 R25, [R36.64] ;  /* 0x0000000624197981 */ /* 0x0000a2000c1e1500 */
[----:B------:R-:W-:Y:S02]  /*0730*/  LEA.HI.X.SX32 R33, R33, R0, 0x1, P0 ;  /* 0x0000000021217211 */ /* 0x000fe400000f0eff */
[----:B-1----:R-:W-:Y:S01]  /*0740*/  LEA R34, P0, R29, R2, 0x1 ;  /* 0x000000021d227211 */ /* 0x002fe200078008ff */
[----:B0-----:R-:W-:-:S04]  /*0750*/  IMAD R37, R11, 0x2, R29 ;  /* 0x000000020b257824 */ /* 0x001fc800078e021d */
[----:B------:R-:W-:Y:S01]  /*0760*/  IMAD R39, R11, 0x2, R37 ;  /* 0x000000020b277824 */ /* 0x000fe200078e0225 */
[----:B------:R-:W-:Y:S02]  /*0770*/  LEA R40, P1, R27, R2, 0x1 ;  /* 0x000000021b287211 */ /* 0x000fe400078208ff */
[-C--:B------:R-:W-:Y:S02]  /*0780*/  LEA.HI.X.SX32 R35, R29, R0.reuse, 0x1, P0 ;  /* 0x000000001d237211 */ /* 0x080fe400000f0eff */
[----:B------:R-:W-:Y:S02]  /*0790*/  LEA R43, R11, R39, 0x1 ;  /* 0x000000270b2b7211 */ /* 0x000fe400078e08ff */
[----:B------:R-:W-:Y:S01]  /*07a0*/  LEA.HI.X.SX32 R41, R27, R0, 0x1, P1 ;  /* 0x000000001b297211 */ /* 0x000fe200008f0eff */
[----:B------:R0:W2:Y:S01]  /*07b0*/  LDG.E.U16 R28, [R34.64] ;  /* 0x00000006221c7981 */ /* 0x0000a2000c1e1500 */
        /* <DEDUP_REMOVED lines=32> */
[----:B------:R-:W-:Y:S01]  /*09c0*/  LEA.HI.X.SX32 R43, R39, R0, 0x1, P0 ;  /* 0x00000000272b7211 */ /* 0x000fe200000f0eff */
[----:B------:R-:W-:Y:S01]  /*09d0*/  IMAD R39, R11, 0x2, R45 ;  /* 0x000000020b277824 */ /* 0x000fe200078e022d */
[----:B------:R-:W-:Y:S02]  /*09e0*/  LEA R44, P0, R45, R2, 0x1 ;  /* 0x000000022d2c7211 */ /* 0x000fe400078008ff */
[-C--:B------:R-:W-:Y:S01]  /*09f0*/  LEA.HI.X.SX32 R49, R49, R0.reuse, 0x1, P1 ;  /* 0x0000000031317211 */ /* 0x080fe200008f0eff */
[----:B------:R0:W2:Y:S01]  /*0a00*/  LDG.E.U16 R38, [R42.64] ;  /* 0x000000062a267981 */ /* 0x0000a2000c1e1500 */
[----:B------:R-:W-:Y:S02]  /*0a10*/  LEA R41, R11, R39, 0x1 ;  /* 0x000000270b297211 */ /* 0x000fe400078e08ff */
[----:B------:R-:W-:Y:S01]  /*0a20*/  LEA.HI.X.SX32 R45, R45, R0, 0x1, P0 ;  /* 0x000000002d2d7211 */ /* 0x000fe200000f0eff */
[----:B------:R0:W2:Y:S02]  /*0a30*/  LDG.E.U16 R37, [R48.64] ;  /* 0x0000000630257981 */ /* 0x0000a4000c1e1500 */
[----:B------:R-:W-:-:S04]  /*0a40*/  IMAD R55, R11, 0x2, R41 ;  /* 0x000000020b377824 */ /* 0x000fc800078e0229 */
[----:B------:R-:W-:Y:S01]  /*0a50*/  IMAD R57, R11, 0x2, R55 ;  /* 0x000000020b397824 */ /* 0x000fe200078e0237 */
[----:B-1----:R-:W-:-:S04]  /*0a60*/  LEA R46, P0, R41, R2, 0x1 ;  /* 0x00000002292e7211 */ /* 0x002fc800078008ff */
[----:B------:R-:W-:Y:S02]  /*0a70*/  LEA R59, R11, R57, 0x1 ;  /* 0x000000390b3b7211 */ /* 0x000fe400078e08ff */
[----:B------:R-:W-:-:S03]  /*0a80*/  LEA.HI.X.SX32 R47, R41, R0, 0x1, P0 ;  /* 0x00000000292f7211 */ /* 0x000fc600000f0eff */
[----:B------:R-:W-:Y:S01]  /*0a90*/  IMAD R61, R11, 0x2, R59 ;  /* 0x000000020b3d7824 */ /* 0x000fe200078e023b */
[-C--:B------:R-:W-:Y:S01]  /*0aa0*/  LEA R52, P1, R39, R2.reuse, 0x1 ;  /* 0x0000000227347211 */ /* 0x080fe200078208ff */
[----:B------:R1:W2:Y:S01]  /*0ab0*/  LDG.E.U16 R40, [R46.64] ;  /* 0x000000062e287981 */ /* 0x0002a2000c1e1500 */
[----:B0-----:R-:W-:Y:S01]  /*0ac0*/  LEA R48, P0, R55, R2, 0x1 ;  /* 0x0000000237307211 */ /* 0x001fe200078008ff */
[----:B------:R-:W-:Y:S01]  /*0ad0*/  IMAD R63, R11, 0x2, R61 ;  /* 0x000000020b3f7824 */ /* 0x000fe200078e023d */
[-C--:B------:R-:W-:Y:S02]  /*0ae0*/  LEA.HI.X.SX32 R53, R39, R0.reuse, 0x1, P1 ;  /* 0x0000000027357211 */ /* 0x080fe400008f0eff */
[----:B------:R-:W-:Y:S01]  /*0af0*/  LEA.HI.X.SX32 R49, R55, R0, 0x1, P0 ;  /* 0x0000000037317211 */ /* 0x000fe200000f0eff */
[----:B------:R0:W2:Y:S01]  /*0b00*/  LDG.E.U16 R39, [R44.64] ;  /* 0x000000062c277981 */ /* 0x0000a2000c1e1500 */
[----:B------:R-:W-:Y:S02]  /*0b10*/  LEA R50, P0, R57, R2, 0x1 ;  /* 0x0000000239327211 */ /* 0x000fe400078008ff */
[----:B------:R-:W-:Y:S01]  /*0b20*/  LEA R65, R11, R63, 0x1 ;  /* 0x0000003f0b417211 */ /* 0x000fe200078e08ff */
[----:B------:R0:W2:Y:S01]  /*0b30*/  LDG.E.U16 R41, [R52.64] ;  /* 0x0000000634297981 */ /* 0x0000a2000c1e1500 */
[----:B------:R-:W-:-:S03]  /*0b40*/  LEA.HI.X.SX32 R51, R57, R0, 0x1, P0 ;  /* 0x0000000039337211 */ /* 0x000fc600000f0eff */
[----:B------:R-:W-:Y:S01]  /*0b50*/  IMAD R67, R11, 0x2, R65 ;  /* 0x000000020b437824 */ /* 0x000fe200078e0241 */
[-C--:B------:R-:W-:Y:S01]  /*0b60*/  LEA R54, P1, R59, R2.reuse, 0x1 ;  /* 0x000000023b367211 */ /* 0x080fe200078208ff */
[----:B------:R1:W2:Y:S01]  /*0b70*/  LDG.E.U16 R43, [R50.64] ;  /* 0x00000006322b7981 */ /* 0x0002a2000c1e1500 */
[----:B0-----:R-:W-:Y:S01]  /*0b80*/  LEA R52, P0, R61, R2, 0x1 ;  /* 0x000000023d347211 */ /* 0x001fe200078008ff */
[----:B------:R-:W-:Y:S02]  /*0b90*/  IMAD R69, R11, 0x2, R67 ;  /* 0x000000020b457824 */ /* 0x000fe400078e0243 */
[----:B------:R0:W2:Y:S01]  /*0ba0*/  LDG.E.U16 R42, [R48.64] ;  /* 0x00000006302a7981 */ /* 0x0000a2000c1e1500 */
[----:B------:R-:W-:Y:S02]  /*0bb0*/  LEA.HI.X.SX32 R53, R61, R0, 0x1, P0 ;  /* 0x000000003d357211 */ /* 0x000fe400000f0eff */
[----:B------:R-:W-:Y:S02]  /*0bc0*/  LEA R56, P0, R63, R2, 0x1 ;  /* 0x000000023f387211 */ /* 0x000fe400078008ff */
[-C--:B------:R-:W-:Y:S01]  /*0bd0*/  LEA.HI.X.SX32 R55, R59, R0.reuse, 0x1, P1 ;  /* 0x000000003b377211 */ /* 0x080fe200008f0eff */
[----:B------:R0:W2:Y:S01]  /*0be0*/  LDG.E.U16 R44, [R52.64] ;  /* 0x00000006342c7981 */ /* 0x0000a2000c1e1500 */
[----:B------:R-:W-:-:S02]  /*0bf0*/  LEA.HI.X.SX32 R57, R63, R0, 0x1, P0 ;  /* 0x000000003f397211 */ /* 0x000fc400000f0eff */
[C---:B------:R-:W-:Y:S01]  /*0c00*/  LEA R63, R11.reuse, R69, 0x1 ;  /* 0x000000450b3f7211 */ /* 0x040fe200078e08ff */
[----:B------:R0:W2:Y:S04]  /*0c10*/  LDG.E.U16 R45, [R54.64] ;  /* 0x00000006362d7981 */ /* 0x0000a8000c1e1500 */
[----:B------:R-:W-:Y:S01]  /*0c20*/  IMAD R71, R11, 0x2, R63 ;  /* 0x000000020b477824 */ /* 0x000fe200078e023f */
[-C--:B------:R-:W-:Y:S01]  /*0c30*/  LEA R58, P0, R65, R2.reuse, 0x1 ;  /* 0x00000002413a7211 */ /* 0x080fe200078008ff */
[----:B-1----:R1:W2:Y:S01]  /*0c40*/  LDG.E.U16 R46, [R56.64] ;  /* 0x00000006382e7981 */ /* 0x0022a2000c1e1500 */
[----:B------:R-:W-:Y:S01]  /*0c50*/  LEA R60, P1, R67, R2, 0x1 ;  /* 0x00000002433c7211 */ /* 0x000fe200078208ff */
[----:B------:R-:W-:Y:S01]  /*0c60*/  IMAD R51, R11, 0x2, R71 ;  /* 0x000000020b337824 */ /* 0x000fe200078e0247 */
[----:B------:R-:W-:-:S02]  /*0c70*/  LEA.HI.X.SX32 R59, R65, R0, 0x1, P0 ;  /* 0x00000000413b7211 */ /* 0x000fc400000f0eff */
[----:B------:R-:W-:Y:S02]  /*0c80*/  LEA.HI.X.SX32 R61, R67, R0, 0x1, P1 ;  /* 0x00000000433d7211 */ /* 0x000fe400008f0eff */
[----:B0-----:R-:W-:Y:S01]  /*0c90*/  LEA R54, P0, R69, R2, 0x1 ;  /* 0x0000000245367211 */ /* 0x001fe200078008ff */
[----:B------:R0:W2:Y:S01]  /*0ca0*/  LDG.E.U16 R47, [R58.64] ;  /* 0x000000063a2f7981 */ /* 0x0000a2000c1e1500 */
[----:B------:R-:W-:Y:S02]  /*0cb0*/  LEA R67, R11, R51, 0x1 ;  /* 0x000000330b437211 */ /* 0x000fe400078e08ff */
[----:B------:R-:W-:Y:S01]  /*0cc0*/  LEA.HI.X.SX32 R55, R69, R0, 0x1, P0 ;  /* 0x0000000045377211 */ /* 0x000fe200000f0eff */
[----:B------:R0:W2:Y:S02]  /*0cd0*/  LDG.E.U16 R49, [R60.64] ;  /* 0x000000063c317981 */ /* 0x0000a4000c1e1500 */
[----:B------:R-:W-:Y:S01]  /*0ce0*/  IMAD R69, R11, 0x2, R67 ;  /* 0x000000020b457824 */ /* 0x000fe200078e0243 */
[----:B------:R-:W-:Y:S01]  /*0cf0*/  LEA R62, P0, R63, R2, 0x1 ;  /* 0x000000023f3e7211 */ /* 0x000fe200078008ff */
[----:B------:R0:W2:Y:S02]  /*0d00*/  LDG.E.U16 R48, [R54.64] ;  /* 0x0000000636307981 */ /* 0x0000a4000c1e1500 */
[----:B------:R-:W-:Y:S01]  /*0d10*/  IMAD R73, R11, 0x2, R69 ;  /* 0x000000020b497824 */ /* 0x000fe200078e0245 */
[----:B------:R-:W-:-:S04]  /*0d20*/  LEA.HI.X.SX32 R63, R63, R0, 0x1, P0 ;  /* 0x000000003f3f7211 */ /* 0x000fc800000f0eff */
[----:B------:R-:W-:Y:S01]  /*0d30*/  LEA R75, R11, R73, 0x1 ;  /* 0x000000490b4b7211 */ /* 0x000fe200078e08ff */
[----:B------:R0:W2:Y:S01]  /*0d40*/  LDG.E.U16 R50, [R62.64] ;  /* 0x000000063e327981 */ /* 0x0000a2000c1e1500 */
[----:B-1----:R-:W-:-:S03]  /*0d50*/  LEA R56, P0, R71, R2, 0x1 ;  /* 0x0000000247387211 */ /* 0x002fc600078008ff */
[----:B------:R-:W-:Y:S01]  /*0d60*/  IMAD R77, R11, 0x2, R75 ;  /* 0x000000020b4d7824 */ /* 0x000fe200078e024b */
[----:B------:R-:W-:-:S03]  /*0d70*/  LEA.HI.X.SX32 R57, R71, R0, 0x1, P0 ;  /* 0x0000000047397211 */ /* 0x000fc600000f0eff */
[----:B------:R-:W-:-:S05]  /*0d80*/  IMAD R71, R11, 0x2, R77 ;  /* 0x000000020b477824 */ /* 0x000fca00078e024d */
[----:B------:R-:W-:-:S05]  /*0d90*/  LEA R79, R11, R71, 0x1 ;  /* 0x000000470b4f7211 */ /* 0x000fca00078e08ff */
[----:B------:R-:W-:Y:S01]  /*0da0*/  IMAD R81, R11, 0x2, R79 ;  /* 0x000000020b517824 */ /* 0x000fe200078e024f */
[----:B0-----:R-:W-:-:S03]  /*0db0*/  LEA R58, P0, R67, R2, 0x1 ;  /* 0x00000002433a7211 */ /* 0x001fc600078008ff */
[----:B------:R-:W-:Y:S01]  /*0dc0*/  IMAD R83, R11, 0x2, R81 ;  /* 0x000000020b537824 */ /* 0x000fe200078e0251 */
[----:B------:R-:W-:-:S04]  /*0dd0*/  LEA.HI.X.SX32 R59, R67, R0, 0x1, P0 ;  /* 0x00000000433b7211 */ /* 0x000fc800000f0eff */
[----:B------:R-:W-:Y:S01]  /*0de0*/  LEA R85, R11, R83, 0x1 ;  /* 0x000000530b557211 */ /* 0x000fe200078e08ff */
[----:B------:R0:W2:Y:S01]  /*0df0*/  LDG.E.U16 R52, [R58.64] ;  /* 0x000000063a347981 */ /* 0x0000a2000c1e1500 */
[-C--:B------:R-:W-:Y:S02]  /*0e00*/  LEA R64, P1, R51, R2.reuse, 0x1 ;  /* 0x0000000233407211 */ /* 0x080fe400078208ff */
[----:B------:R-:W-:Y:S01]  /*0e10*/  LEA R60, P0, R69, R2, 0x1 ;  /* 0x00000002453c7211 */ /* 0x000fe200078008ff */
[----:B------:R-:W-:Y:S01]  /*0e20*/  IMAD R87, R11, 0x2, R85 ;  /* 0x000000020b577824 */ /* 0x000fe200078e0255 */
[-C--:B------:R-:W-:Y:S02]  /*0e30*/  LEA.HI.X.SX32 R65, R51, R0.reuse, 0x1, P1 ;  /* 0x0000000033417211 */ /* 0x080fe400008f0eff */
[----:B------:R-:W-:Y:S01]  /*0e40*/  LEA.HI.X.SX32 R61, R69, R0, 0x1, P0 ;  /* 0x00000000453d7211 */ /* 0x000fe200000f0eff */
[----:B------:R-:W-:Y:S01]  /*0e50*/  IMAD R89, R11, 0x2, R87 ;  /* 0x000000020b597824 */ /* 0x000fe200078e0257 */
[C---:B------:R-:W-:Y:S01]  /*0e60*/  LEA R62, P0, R73.reuse, R2, 0x1 ;  /* 0x00000002493e7211 */ /* 0x040fe200078008ff */
[----:B------:R1:W2:Y:S03]  /*0e70*/  LDG.E.U16 R53, [R64.64] ;  /* 0x0000000640357981 */ /* 0x0002a6000c1e1500 */
[----:B------:R-:W-:Y:S01]  /*0e80*/  LEA.HI.X.SX32 R63, R73, R0, 0x1, P0 ;  /* 0x00000000493f7211 */ /* 0x000fe200000f0eff */
[----:B------:R0:W2:Y:S01]  /*0e90*/  LDG.E.U16 R51, [R56.64] ;  /* 0x0000000638337981 */ /* 0x0000a2000c1e1500 */
[----:B------:R-:W-:-:S02]  /*0ea0*/  LEA R91, R11, R89, 0x1 ;  /* 0x000000590b5b7211 */ /* 0x000fc400078e08ff */
[-C--:B------:R-:W-:Y:S01]  /*0eb0*/  LEA R66, P1, R75, R2.reuse, 0x1 ;  /* 0x000000024b427211 */ /* 0x080fe200078208ff */
[----:B------:R0:W2:Y:S01]  /*0ec0*/  LDG.E.U16 R54, [R60.64] ;  /* 0x000000063c367981 */ /* 0x0000a2000c1e1500 */
[----:B-1----:R-:W-:Y:S01]  /*0ed0*/  LEA R64, P0, R77, R2, 0x1 ;  /* 0x000000024d407211 */ /* 0x002fe200078008ff */
[----:B------:R-:W-:Y:S02]  /*0ee0*/  IMAD R93, R11, 0x2, R91 ;  /* 0x000000020b5d7824 */ /* 0x000fe400078e025b */
[----:B------:R1:W2:Y:S01]  /*0ef0*/  LDG.E.U16 R55, [R62.64] ;  /* 0x000000063e377981 */ /* 0x0002a2000c1e1500 */
[----:B------:R-:W-:Y:S02]  /*0f00*/  LEA.HI.X.SX32 R65, R77, R0, 0x1, P0 ;  /* 0x000000004d417211 */ /* 0x000fe400000f0eff */
[----:B------:R-:W-:Y:S01]  /*0f10*/  LEA R68, P0, R71, R2, 0x1 ;  /* 0x0000000247447211 */ /* 0x000fe200078008ff */
[----:B------:R-:W-:Y:S01]  /*0f20*/  IMAD R95, R11, 0x2, R93 ;  /* 0x000000020b5f7824 */ /* 0x000fe200078e025d */
[-C--:B------:R-:W-:Y:S01]  /*0f30*/  LEA.HI.X.SX32 R67, R75, R0.reuse, 0x1, P1 ;  /* 0x000000004b437211 */ /* 0x080fe200008f0eff */
[----:B0-----:R0:W2:Y:S01]  /*0f40*/  LDG.E.U16 R56, [R64.64] ;  /* 0x0000000640387981 */ /* 0x0010a2000c1e1500 */
[----:B------:R-:W-:-:S02]  /*0f50*/  LEA.HI.X.SX32 R69, R71, R0, 0x1, P0 ;  /* 0x0000000047457211 */ /* 0x000fc400000f0eff */
[-C--:B------:R-:W-:Y:S01]  /*0f60*/  LEA R70, P0, R79, R2.reuse, 0x1 ;  /* 0x000000024f467211 */ /* 0x080fe200078008ff */
[----:B------:R0:W2:Y:S01]  /*0f70*/  LDG.E.U16 R57, [R66.64] ;  /* 0x0000000642397981 */ /* 0x0000a2000c1e1500 */
[----:B------:R-:W-:Y:S02]  /*0f80*/  LEA R72, P1, R81, R2, 0x1 ;  /* 0x0000000251487211 */ /* 0x000fe400078208ff */
[-C--:B------:R-:W-:Y:S01]  /*0f90*/  LEA.HI.X.SX32 R71, R79, R0.reuse, 0x1, P0 ;  /* 0x000000004f477211 */ /* 0x080fe200000f0eff */
[----:B------:R1:W2:Y:S01]  /*0fa0*/  LDG.E.U16 R58, [R68.64] ;  /* 0x00000006443a7981 */ /* 0x0002a2000c1e1500 */
[----:B------:R-:W-:Y:S02]  /*0fb0*/  LEA R79, R11, R95, 0x1 ;  /* 0x0000005f0b4f7211 */ /* 0x000fe400078e08ff */
[----:B------:R-:W-:Y:S01]  /*0fc0*/  LEA.HI.X.SX32 R73, R81, R0, 0x1, P1 ;  /* 0x0000000051497211 */ /* 0x000fe200008f0eff */
[----:B------:R1:W2:Y:S01]  /*0fd0*/  LDG.E.U16 R59, [R70.64] ;  /* 0x00000006463b7981 */ /* 0x0002a2000c1e1500 */
[-C--:B0-----:R-:W-:Y:S01]  /*0fe0*/  LEA R66, P0, R83, R2.reuse, 0x1 ;  /* 0x0000000253427211 */ /* 0x081fe200078008ff */
        /* <DEDUP_REMOVED lines=8> */
[----:B------:R-:W-:Y:S02]  /*1070*/  LEA R97, R11, R83, 0x1 ;  /* 0x000000530b617211 */ /* 0x000fe400078e08ff */
[----:B------:R-:W-:Y:S01]  /*1080*/  LEA.HI.X.SX32 R75, R85, R0, 0x1, P0 ;  /* 0x00000000554b7211 */ /* 0x000fe200000f0eff */
[----:B------:R0:W2:Y:S02]  /*1090*/  LDG.E.U16 R65, [R76.64] ;  /* 0x000000064c417981 */ /* 0x0000a4000c1e1500 */
[----:B------:R-:W-:Y:S01]  /*10a0*/  IMAD R99, R11, 0x2, R97 ;  /* 0x000000020b637824 */ /* 0x000fe200078e0261 */
[----:B-1----:R-:W-:Y:S01]  /*10b0*/  LEA R68, P0, R87, R2, 0x1 ;  /* 0x0000000257447211 */ /* 0x002fe200078008ff */
[----:B------:R1:W2:Y:S02]  /*10c0*/  LDG.E.U16 R62, [R74.64] ;  /* 0x000000064a3e7981 */ /* 0x0002a4000c1e1500 */
[----:B------:R-:W-:Y:S01]  /*10d0*/  IMAD R101, R11, 0x2, R99 ;  /* 0x000000020b657824 */ /* 0x000fe200078e0263 */
[----:B------:R-:W-:-:S04]  /*10e0*/  LEA.HI.X.SX32 R69, R87, R0, 0x1, P0 ;  /* 0x0000000057457211 */ /* 0x000fc800000f0eff */
[----:B------:R-:W-:Y:S01]  /*10f0*/  LEA R89, R11, R101, 0x1 ;  /* 0x000000650b597211 */ /* 0x000fe200078e08ff */
[----:B------:R1:W2:Y:S01]  /*1100*/  LDG.E.U16 R63, [R68.64] ;  /* 0x00000006443f7981 */ /* 0x0002a2000c1e1500 */
[----:B------:R-:W-:-:S03]  /*1110*/  LEA R70, P0, R91, R2, 0x1 ;  /* 0x000000025b467211 */ /* 0x000fc600078008ff */
[----:B------:R-:W-:Y:S01]  /*1120*/  IMAD R103, R11, 0x2, R89 ;  /* 0x000000020b677824 */ /* 0x000fe200078e0259 */
[----:B------:R-:W-:Y:S02]  /*1130*/  LEA.HI.X.SX32 R71, R91, R0, 0x1, P0 ;  /* 0x000000005b477211 */ /* 0x000fe400000f0eff */
[-C--:B0-----:R-:W-:Y:S01]  /*1140*/  LEA R72, P0, R93, R2.reuse, 0x1 ;  /* 0x000000025d487211 */ /* 0x081fe200078008ff */
[----:B------:R-:W-:Y:S01]  /*1150*/  IMAD R91, R11, 0x2, R103 ;  /* 0x000000020b5b7824 */ /* 0x000fe200078e0267 */
[----:B------:R-:W-:Y:S01]  /*1160*/  LEA R78, P1, R79, R2, 0x1 ;  /* 0x000000024f4e7211 */ /* 0x000fe200078208ff */
[----:B------:R0:W2:Y:S01]  /*1170*/  LDG.E.U16 R64, [R70.64] ;  /* 0x0000000646407981 */ /* 0x0000a2000c1e1500 */
[----:B------:R-:W-:Y:S02]  /*1180*/  LEA.HI.X.SX32 R73, R93, R0, 0x1, P0 ;  /* 0x000000005d497211 */ /* 0x000fe400000f0eff */
[----:B------:R-:W-:Y:S02]  /*1190*/  LEA R93, R11, R91, 0x1 ;  /* 0x0000005b0b5d7211 */ /* 0x000fe400078e08ff */
[----:B-1----:R-:W-:Y:S01]  /*11a0*/  LEA R74, P0, R95, R2, 0x1 ;  /* 0x000000025f4a7211 */ /* 0x002fe200078008ff */
[----:B------:R1:W2:Y:S02]  /*11b0*/  LDG.E.U16 R66, [R72.64] ;  /* 0x0000000648427981 */ /* 0x0002a4000c1e1500 */
[----:B------:R-:W-:Y:S01]  /*11c0*/  IMAD R105, R11, 0x2, R93 ;  /* 0x000000020b697824 */ /* 0x000fe200078e025d */
[----:B------:R-:W-:-:S03]  /*11d0*/  LEA.HI.X.SX32 R75, R95, R0, 0x1, P0 ;  /* 0x000000005f4b7211 */ /* 0x000fc600000f0eff */
[----:B------:R-:W-:Y:S01]  /*11e0*/  IMAD R95, R11, 0x2, R105 ;  /* 0x000000020b5f7824 */ /* 0x000fe200078e0269 */
[----:B------:R-:W-:Y:S01]  /*11f0*/  LEA R76, P0, R81, R2, 0x1 ;  /* 0x00000002514c7211 */ /* 0x000fe200078008ff */
[----:B------:R0:W2:Y:S03]  /*1200*/  LDG.E.U16 R67, [R74.64] ;  /* 0x000000064a437981 */ /* 0x0000a6000c1e1500 */
[----:B------:R-:W-:-:S05]  /*1210*/  LEA R107, R11, R95, 0x1 ;  /* 0x0000005f0b6b7211 */ /* 0x000fca00078e08ff */
[----:B------:R-:W-:Y:S01]  /*1220*/  IMAD R109, R11, 0x2, R107 ;  /* 0x000000020b6d7824 */ /* 0x000fe200078e026b */
[----:B------:R-:W-:-:S03]  /*1230*/  LEA.HI.X.SX32 R77, R81, R0, 0x1, P0 ;  /* 0x00000000514d7211 */ /* 0x000fc600000f0eff */
[----:B------:R-:W-:Y:S01]  /*1240*/  IMAD R111, R11, 0x2, R109 ;  /* 0x000000020b6f7824 */ /* 0x000fe200078e026d */
[----:B------:R-:W-:Y:S01]  /*1250*/  LEA R82, P0, R83, R2, 0x1 ;  /* 0x0000000253527211 */ /* 0x000fe200078008ff */
[----:B------:R0:W2:Y:S03]  /*1260*/  LDG.E.U16 R68, [R76.64] ;  /* 0x000000064c447981 */ /* 0x0000a6000c1e1500 */
[----:B------:R-:W-:Y:S02]  /*1270*/  LEA R113, R11, R111, 0x1 ;  /* 0x0000006f0b717211 */ /* 0x000fe400078e08ff */
[-C--:B------:R-:W-:Y:S02]  /*1280*/  LEA.HI.X.SX32 R79, R79, R0.reuse, 0x1, P1 ;  /* 0x000000004f4f7211 */ /* 0x080fe400008f0eff */
[----:B------:R-:W-:Y:S01]  /*1290*/  LEA.HI.X.SX32 R83, R83, R0, 0x1, P0 ;  /* 0x0000000053537211 */ /* 0x000fe200000f0eff */
[----:B------:R-:W-:Y:S01]  /*12a0*/  IMAD R115, R11, 0x2, R113 ;  /* 0x000000020b737824 */ /* 0x000fe200078e0271 */
[-C--:B------:R-:W-:Y:S01]  /*12b0*/  LEA R84, P0, R97, R2.reuse, 0x1 ;  /* 0x0000000261547211 */ /* 0x080fe200078008ff */
[----:B------:R1:W2:Y:S01]  /*12c0*/  LDG.E.U16 R69, [R78.64] ;  /* 0x000000064e457981 */ /* 0x0002a2000c1e1500 */
[----:B------:R-:W-:-:S02]  /*12d0*/  LEA R86, P1, R99, R2, 0x1 ;  /* 0x0000000263567211 */ /* 0x000fc400078208ff */
[-C--:B------:R-:W-:Y:S01]  /*12e0*/  LEA.HI.X.SX32 R85, R97, R0.reuse, 0x1, P0 ;  /* 0x0000000061557211 */ /* 0x080fe200000f0eff */
[----:B0-----:R0:W2:Y:S01]  /*12f0*/  LDG.E.U16 R70, [R82.64] ;  /* 0x0000000652467981 */ /* 0x0010a2000c1e1500 */
[----:B------:R-:W-:Y:S01]  /*1300*/  LEA.HI.X.SX32 R87, R99, R0, 0x1, P1 ;  /* 0x0000000063577211 */ /* 0x000fe200008f0eff */
[----:B------:R-:W-:Y:S02]  /*1310*/  IMAD R99, R11, 0x2, R115 ;  /* 0x000000020b637824 */ /* 0x000fe400078e0273 */
[----:B------:R0:W2:Y:S01]  /*1320*/  LDG.E.U16 R71, [R84.64] ;  /* 0x0000000654477981 */ /* 0x0000a2000c1e1500 */
[-C--:B-1----:R-:W-:Y:S02]  /*1330*/  LEA R78, P0, R101, R2.reuse, 0x1 ;  /* 0x00000002654e7211 */ /* 0x082fe400078008ff */
[----:B------:R-:W-:Y:S01]  /*1340*/  LEA R90, P1, R91, R2, 0x1 ;  /* 0x000000025b5a7211 */ /* 0x000fe200078208ff */
[----:B------:R1:W2:Y:S01]  /*1350*/  LDG.E.U16 R73, [R86.64] ;  /* 0x0000000656497981 */ /* 0x0002a2000c1e1500 */
[----:B------:R-:W-:-:S02]  /*1360*/  LEA.HI.X.SX32 R79, R101, R0, 0x1, P0 ;  /* 0x00000000654f7211 */ /* 0x000fc400000f0eff */
[----:B------:R-:W-:Y:S02]  /*1370*/  LEA R101, R11, R99, 0x1 ;  /* 0x000000630b657211 */ /* 0x000fe400078e08ff */
[----:B------:R-:W-:Y:S01]  /*1380*/  LEA R76, P0, R89, R2, 0x1 ;  /* 0x00000002594c7211 */ /* 0x000fe200078008ff */
[----:B------:R0:W2:Y:S02]  /*1390*/  LDG.E.U16 R72, [R78.64] ;  /* 0x000000064e487981 */ /* 0x0000a4000c1e1500 */
[----:B------:R-:W-:-:S04]  /*13a0*/  IMAD R117, R11, 0x2, R101 ;  /* 0x000000020b757824 */ /* 0x000fc800078e0265 */
[----:B------:R-:W-:-:S05]  /*13b0*/  IMAD R119, R11, 0x2, R117 ;  /* 0x000000020b777824 */ /* 0x000fca00078e0275 */
[----:B------:R-:W-:Y:S02]  /*13c0*/  LEA R121, R11, R119, 0x1 ;  /* 0x000000770b797211 */ /* 0x000fe400078e08ff */
[----:B------:R-:W-:-:S03]  /*13d0*/  LEA.HI.X.SX32 R77, R89, R0, 0x1, P0 ;  /* 0x00000000594d7211 */ /* 0x000fc600000f0eff */
[----:B------:R-:W-:Y:S01]  /*13e0*/  IMAD R123, R11, 0x2, R121 ;  /* 0x000000020b7b7824 */ /* 0x000fe200078e0279 */
[----:B0-----:R-:W-:Y:S01]  /*13f0*/  LEA R82, P0, R103, R2, 0x1 ;  /* 0x0000000267527211 */ /* 0x001fe200078008ff */
[----:B------:R0:W2:Y:S02]  /*1400*/  LDG.E.U16 R74, [R76.64] ;  /* 0x000000064c4a7981 */ /* 0x0000a4000c1e1500 */
[----:B------:R-:W-:Y:S01]  /*1410*/  IMAD R125, R11, 0x2, R123 ;  /* 0x000000020b7d7824 */ /* 0x000fe200078e027b */
[----:B------:R-:W-:Y:S02]  /*1420*/  LEA.HI.X.SX32 R83, R103, R0, 0x1, P0 ;  /* 0x0000000067537211 */ /* 0x000fe400000f0eff */
[----:B------:R-:W-:Y:S02]  /*1430*/  LEA R84, P0, R93, R2, 0x1 ;  /* 0x000000025d547211 */ /* 0x000fe400078008ff */
[----:B------:R-:W-:Y:S01]  /*1440*/  LEA R127, R11, R125, 0x1 ;  /* 0x0000007d0b7f7211 */ /* 0x000fe200078e08ff */
[----:B------:R1:W2:Y:S01]  /*1450*/  LDG.E.U16 R75, [R82.64] ;  /* 0x00000006524b7981 */ /* 0x0002a2000c1e1500 */
[----:B------:R-:W-:-:S02]  /*1460*/  LEA.HI.X.SX32 R85, R93, R0, 0x1, P0 ;  /* 0x000000005d557211 */ /* 0x000fc400000f0eff */
[----:B------:R-:W-:Y:S01]  /*1470*/  LEA R78, P0, R105, R2, 0x1 ;  /* 0x00000002694e7211 */ /* 0x000fe200078008ff */
[----:B------:R-:W-:Y:S01]  /*1480*/  IMAD R129, R11, 0x2, R127 ;  /* 0x000000020b817824 */ /* 0x000fe200078e027f */
[-C--:B------:R-:W-:Y:S01]  /*1490*/  LEA.HI.X.SX32 R91, R91, R0.reuse, 0x1, P1 ;  /* 0x000000005b5b7211 */ /* 0x080fe200008f0eff */
[----:B------:R1:W2:Y:S01]  /*14a0*/  LDG.E.U16 R88, [R84.64] ;  /* 0x0000000654587981 */ /* 0x0002a2000c1e1500 */
[----:B------:R-:W-:Y:S01]  /*14b0*/  LEA.HI.X.SX32 R79, R105, R0, 0x1, P0 ;  /* 0x00000000694f7211 */ /* 0x000fe200000f0eff */
[----:B------:R-:W-:Y:S01]  /*14c0*/  IMAD R131, R11, 0x2, R129 ;  /* 0x000000020b837824 */ /* 0x000fe200078e0281 */
[C---:B0-----:R-:W-:Y:S01]  /*14d0*/  LEA R76, P0, R95.reuse, R2, 0x1 ;  /* 0x000000025f4c7211 */ /* 0x041fe200078008ff */
[----:B------:R0:W2:Y:S03]  /*14e0*/  LDG.E.U16 R81, [R90.64] ;  /* 0x000000065a517981 */ /* 0x0000a6000c1e1500 */
[----:B------:R-:W-:Y:S01]  /*14f0*/  LEA.HI.X.SX32 R77, R95, R0, 0x1, P0 ;  /* 0x000000005f4d7211 */ /* 0x000fe200000f0eff */
[----:B------:R0:W2:Y:S01]  /*1500*/  LDG.E.U16 R89, [R78.64] ;  /* 0x000000064e597981 */ /* 0x0000a2000c1e1500 */
[----:B------:R-:W-:-:S02]  /*1510*/  LEA R95, R11, R131, 0x1 ;  /* 0x000000830b5f7211 */ /* 0x000fc400078e08ff */
[----:B-1----:R-:W-:Y:S01]  /*1520*/  LEA R82, P1, R107, R2, 0x1 ;  /* 0x000000026b527211 */ /* 0x002fe200078208ff */
[----:B------:R1:W2:Y:S02]  /*1530*/  LDG.E.U16 R92, [R76.64] ;  /* 0x000000064c5c7981 */ /* 0x0002a4000c1e1500 */
[----:B------:R-:W-:-:S04]  /*1540*/  IMAD R133, R11, 0x2, R95 ;  /* 0x000000020b857824 */ /* 0x000fc800078e025f */
[----:B------:R-:W-:Y:S01]  /*1550*/  IMAD R135, R11, 0x2, R133 ;  /* 0x000000020b877824 */ /* 0x000fe200078e0285 */
[----:B------:R-:W-:-:S04]  /*1560*/  LEA R86, P0, R109, R2, 0x1 ;  /* 0x000000026d567211 */ /* 0x000fc800078008ff */
[----:B------:R-:W-:Y:S02]  /*1570*/  LEA R137, R11, R135, 0x1 ;  /* 0x000000870b897211 */ /* 0x000fe400078e08ff */
[----:B------:R-:W-:-:S03]  /*1580*/  LEA.HI.X.SX32 R83, R107, R0, 0x1, P1 ;  /* 0x000000006b537211 */ /* 0x000fc600008f0eff */
[----:B------:R-:W-:Y:S01]  /*1590*/  IMAD R107, R11, 0x2, R137 ;  /* 0x000000020b6b7824 */ /* 0x000fe200078e0289 */
[----:B------:R-:W-:Y:S01]  /*15a0*/  LEA.HI.X.SX32 R87, R109, R0, 0x1, P0 ;  /* 0x000000006d577211 */ /* 0x000fe200000f0eff */
[----:B------:R1:W3:Y:S01]  /*15b0*/  LDG.E.U16 R93, [R82.64] ;  /* 0x00000006525d7981 */ /* 0x0002e2000c1e1500 */
[-C--:B------:R-:W-:Y:S01]  /*15c0*/  LEA R84, P0, R111, R2.reuse, 0x1 ;  /* 0x000000026f547211 */ /* 0x080fe200078008ff */
[----:B------:R-:W-:Y:S01]  /*15d0*/  IMAD R139, R11, 0x2, R107 ;  /* 0x000000020b8b7824 */ /* 0x000fe200078e026b */
[----:B0-----:R-:W-:Y:S01]  /*15e0*/  LEA R90, P1, R115, R2, 0x1 ;  /* 0x00000002735a7211 */ /* 0x001fe200078208ff */
[----:B------:R0:W3:Y:S01]  /*15f0*/  LDG.E.U16 R96, [R86.64] ;  /* 0x0000000656607981 */ /* 0x0000e2000c1e1500 */
[----:B------:R-:W-:Y:S02]  /*1600*/  LEA.HI.X.SX32 R85, R111, R0, 0x1, P0 ;  /* 0x000000006f557211 */ /* 0x000fe400000f0eff */
[----:B------:R-:W-:Y:S02]  /*1610*/  LEA R78, P0, R113, R2, 0x1 ;  /* 0x00000002714e7211 */ /* 0x000fe400078008ff */
[----:B------:R-:W-:Y:S01]  /*1620*/  LEA.HI.X.SX32 R91, R115, R0, 0x1, P1 ;  /* 0x00000000735b7211 */ /* 0x000fe200008f0eff */
[----:B------:R4:W3:Y:S01]  /*1630*/  LDG.E.U16 R97, [R84.64] ;  /* 0x0000000654617981 */ /* 0x0008e2000c1e1500 */
[----:B------:R-:W-:-:S02]  /*1640*/  LEA R115, R11, R139, 0x1 ;  /* 0x0000008b0b737211 */ /* 0x000fc400078e08ff */
[----:B------:R-:W-:Y:S02]  /*1650*/  LEA.HI.X.SX32 R79, R113, R0, 0x1, P0 ;  /* 0x00000000714f7211 */ /* 0x000fe400000f0eff */
[-C--:B-1----:R-:W-:Y:S01]  /*1660*/  LEA R76, P0, R99, R2.reuse, 0x1 ;  /* 0x00000002634c7211 */ /* 0x082fe200078008ff */
[----:B------:R-:W-:Y:S01]  /*1670*/  IMAD R141, R11, 0x2, R115 ;  /* 0x000000020b8d7824 */ /* 0x000fe200078e0273 */
[----:B0-----:R-:W-:Y:S01]  /*1680*/  LEA R86, P1, R119, R2, 0x1 ;  /* 0x0000000277567211 */ /* 0x001fe200078208ff */
[----:B------:R0:W3:Y:S01]  /*1690*/  LDG.E.U16 R98, [R78.64] ;  /* 0x000000064e627981 */ /* 0x0000e2000c1e1500 */
[----:B------:R-:W-:Y:S01]  /*16a0*/  LEA.HI.X.SX32 R77, R99, R0, 0x1, P0 ;  /* 0x00000000634d7211 */ /* 0x000fe200000f0eff */
[----:B------:R-:W-:Y:S01]  /*16b0*/  IMAD R109, R11, 0x2, R141 ;  /* 0x000000020b6d7824 */ /* 0x000fe200078e028d */
[C---:B------:R-:W-:Y:S01]  /*16c0*/  LEA R82, P0, R101.reuse, R2, 0x1 ;  /* 0x0000000265527211 */ /* 0x040fe200078008ff */
[----:B------:R1:W3:Y:S03]  /*16d0*/  LDG.E.U16 R99, [R90.64] ;  /* 0x000000065a637981 */ /* 0x0002e6000c1e1500 */
[----:B------:R-:W-:Y:S01]  /*16e0*/  LEA.HI.X.SX32 R83, R101, R0, 0x1, P0 ;  /* 0x0000000065537211 */ /* 0x000fe200000f0eff */
[----:B------:R0:W3:Y:S01]  /*16f0*/  LDG.E.U16 R102, [R76.64] ;  /* 0x000000064c667981 */ /* 0x0000e2000c1e1500 */
[----:B------:R-:W-:-:S02]  /*1700*/  LEA R101, R11, R109, 0x1 ;  /* 0x0000006d0b657211 */ /* 0x000fc400078e08ff */
[----:B----4-:R-:W-:Y:S01]  /*1710*/  LEA R84, P0, R117, R2, 0x1 ;  /* 0x0000000275547211 */ /* 0x010fe200078008ff */
[----:B------:R4:W3:Y:S02]  /*1720*/  LDG.E.U16 R103, [R82.64] ;  /* 0x0000000652677981 */ /* 0x0008e4000c1e1500 */
[----:B------:R-:W-:Y:S01]  /*1730*/  IMAD R143, R11, 0x2, R101 ;  /* 0x000000020b8f7824 */ /* 0x000fe200078e0265 */
[----:B------:R-:W-:-:S03]  /*1740*/  LEA.HI.X.SX32 R85, R117, R0, 0x1, P0 ;  /* 0x0000000075557211 */ /* 0x000fc600000f0eff */
[----:B------:R-:W-:Y:S01]  /*1750*/  IMAD R117, R11, 0x2, R143 ;  /* 0x000000020b757824 */ /* 0x000fe200078e028f */
[----:B------:R-:W-:Y:S01]  /*1760*/  LEA.HI.X.SX32 R87, R119, R0, 0x1, P1 ;  /* 0x0000000077577211 */ /* 0x000fe200008f0eff */
[----:B------:R1:W3:Y:S01]  /*1770*/  LDG.E.U16 R104, [R84.64] ;  /* 0x0000000654687981 */ /* 0x0002e2000c1e1500 */
[----:B0-----:R-:W-:Y:S02]  /*1780*/  LEA R78, P0, R121, R2, 0x1 ;  /* 0x00000002794e7211 */ /* 0x001fe400078008ff */
[----:B------:R-:W-:Y:S01]  /*1790*/  LEA R119, R11, R117, 0x1 ;  /* 0x000000750b777211 */ /* 0x000fe200078e08ff */
[----:B------:R0:W3:Y:S01]  /*17a0*/  LDG.E.U16 R105, [R86.64] ;  /* 0x0000000656697981 */ /* 0x0000e2000c1e1500 */
[----:B------:R-:W-:Y:S02]  /*17b0*/  LEA.HI.X.SX32 R79, R121, R0, 0x1, P0 ;  /* 0x00000000794f7211 */ /* 0x000fe400000f0eff */
[-C--:B------:R-:W-:Y:S01]  /*17c0*/  LEA R76, P0, R123, R2.reuse, 0x1 ;  /* 0x000000027b4c7211 */ /* 0x080fe200078008ff */
[----:B------:R-:W-:Y:S01]  /*17d0*/  IMAD R121, R11, 0x2, R119 ;  /* 0x000000020b797824 */ /* 0x000fe200078e0277 */
[----:B-1----:R-:W-:Y:S01]  /*17e0*/  LEA R84, P1, R127, R2, 0x1 ;  /* 0x000000027f547211 */ /* 0x002fe200078208ff */
[----:B------:R1:W3:Y:S01]  /*17f0*/  LDG.E.U16 R106, [R78.64] ;  /* 0x000000064e6a7981 */ /* 0x0002e2000c1e1500 */
[----:B------:R-:W-:Y:S01]  /*1800*/  LEA.HI.X.SX32 R77, R123, R0, 0x1, P0 ;  /* 0x000000007b4d7211 */ /* 0x000fe200000f0eff */
[----:B------:R-:W-:Y:S01]  /*1810*/  IMAD R123, R11, 0x2, R121 ;  /* 0x000000020b7b7824 */ /* 0x000fe200078e0279 */
[----:B----4-:R-:W-:-:S02]  /*1820*/  LEA R82, P0, R125, R2, 0x1 ;  /* 0x000000027d527211 */ /* 0x010fc400078008ff */
[-C--:B------:R-:W-:Y:S01]  /*1830*/  LEA.HI.X.SX32 R85, R127, R0.reuse, 0x1, P1 ;  /* 0x000000007f557211 */ /* 0x080fe200008f0eff */
[----:B------:R4:W3:Y:S01]  /*1840*/  LDG.E.U16 R108, [R76.64] ;  /* 0x000000064c6c7981 */ /* 0x0008e2000c1e1500 */
[----:B------:R-:W-:Y:S02]  /*1850*/  LEA R145, R11, R123, 0x1 ;  /* 0x0000007b0b917211 */ /* 0x000fe400078e08ff */
[----:B------:R-:W-:Y:S01]  /*1860*/  LEA.HI.X.SX32 R83, R125, R0, 0x1, P0 ;  /* 0x000000007d537211 */ /* 0x000fe200000f0eff */
[----:B------:R1:W3:Y:S02]  /*1870*/  LDG.E.U16 R111, [R84.64] ;  /* 0x00000006546f7981 */ /* 0x0002e4000c1e1500 */
[----:B------:R-:W-:Y:S01]  /*1880*/  IMAD R125, R11, 0x2, R145 ;  /* 0x000000020b7d7824 */ /* 0x000fe200078e0291 */
[----:B0-----:R-:W-:Y:S01]  /*1890*/  LEA R86, P0, R129, R2, 0x1 ;  /* 0x0000000281567211 */ /* 0x001fe200078008ff */
[----:B------:R0:W3:Y:S02]  /*18a0*/  LDG.E.U16 R110, [R82.64] ;  /* 0x00000006526e7981 */ /* 0x0000e4000c1e1500 */
[----:B------:R-:W-:Y:S01]  /*18b0*/  IMAD R127, R11, 0x2, R125 ;  /* 0x000000020b7f7824 */ /* 0x000fe200078e027d */
[----:B------:R-:W-:-:S04]  /*18c0*/  LEA.HI.X.SX32 R87, R129, R0, 0x1, P0 ;  /* 0x0000000081577211 */ /* 0x000fc800000f0eff */
[----:B------:R-:W-:Y:S01]  /*18d0*/  LEA R129, R11, R127, 0x1 ;  /* 0x0000007f0b817211 */ /* 0x000fe200078e08ff */
[----:B------:R0:W5:Y:S01]  /*18e0*/  LDG.E.U16 R112, [R86.64] ;  /* 0x0000000656707981 */ /* 0x000162000c1e1500 */
[----:B------:R-:W-:-:S03]  /*18f0*/  LEA R90, P0, R131, R2, 0x1 ;  /* 0x00000002835a7211 */ /* 0x000fc600078008ff */
[----:B------:R-:W-:Y:S01]  /*1900*/  IMAD R147, R11, 0x2, R129 ;  /* 0x000000020b937824 */ /* 0x000fe200078e0281 */
[----:B------:R-:W-:Y:S02]  /*1910*/  LEA.HI.X.SX32 R91, R131, R0, 0x1, P0 ;  /* 0x00000000835b7211 */ /* 0x000fe400000f0eff */
[-C--:B----4-:R-:W-:Y:S01]  /*1920*/  LEA R76, P1, R95, R2.reuse, 0x1 ;  /* 0x000000025f4c7211 */ /* 0x090fe200078208ff */
[----:B------:R-:W-:Y:S01]  /*1930*/  IMAD R131, R11, 0x2, R147 ;  /* 0x000000020b837824 */ /* 0x000fe200078e0293 */
[----:B-1----:R-:W-:Y:S01]  /*1940*/  LEA R78, P0, R133, R2, 0x1 ;  /* 0x00000002854e7211 */ /* 0x002fe200078008ff */
[----:B------:R1:W4:Y:S01]  /*1950*/  LDG.E.U16 R113, [R90.64] ;  /* 0x000000065a717981 */ /* 0x000322000c1e1500 */
[-C--:B------:R-:W-:Y:S02]  /*1960*/  LEA.HI.X.SX32 R77, R95, R0.reuse, 0x1, P1 ;  /* 0x000000005f4d7211 */ /* 0x080fe400008f0eff */
[----:B------:R-:W-:Y:S02]  /*1970*/  LEA R95, R11, R131, 0x1 ;  /* 0x000000830b5f7211 */ /* 0x000fe400078e08ff */
[----:B------:R-:W-:Y:S01]  /*1980*/  LEA.HI.X.SX32 R79, R133, R0, 0x1, P0 ;  /* 0x00000000854f7211 */ /* 0x000fe200000f0eff */
[----:B------:R1:W4:Y:S02]  /*1990*/  LDG.E.U16 R114, [R76.64] ;  /* 0x000000064c727981 */ /* 0x000324000c1e1500 */
[----:B------:R-:W-:Y:S01]  /*19a0*/  IMAD R133, R11, 0x2, R95 ;  /* 0x000000020b857824 */ /* 0x000fe200078e025f */
[----:B------:R-:W-:Y:S01]  /*19b0*/  LEA R84, P0, R135, R2, 0x1 ;  /* 0x0000000287547211 */ /* 0x000fe200078008ff */
[----:B------:R1:W4:Y:S02]  /*19c0*/  LDG.E.U16 R157, [R78.64] ;  /* 0x000000064e9d7981 */ /* 0x000324000c1e1500 */
[----:B------:R-:W-:Y:S01]  /*19d0*/  IMAD R149, R11, 0x2, R133 ;  /* 0x000000020b957824 */ /* 0x000fe200078e0285 */
[----:B------:R-:W-:-:S02]  /*19e0*/  LEA.HI.X.SX32 R85, R135, R0, 0x1, P0 ;  /* 0x0000000087557211 */ /* 0x000fc400000f0eff */
[----:B0-----:R-:W-:Y:S02]  /*19f0*/  LEA R82, P1, R137, R2, 0x1 ;  /* 0x0000000289527211 */ /* 0x001fe400078208ff */
[----:B------:R-:W-:Y:S01]  /*1a00*/  LEA R135, R11, R149, 0x1 ;  /* 0x000000950b877211 */ /* 0x000fe200078e08ff */
[----:B------:R0:W5:Y:S01]  /*1a10*/  LDG.E.U16 R116, [R84.64] ;  /* 0x0000000654747981 */ /* 0x000162000c1e1500 */
[----:B------:R-:W-:Y:S02]  /*1a20*/  LEA.HI.X.SX32 R83, R137, R0, 0x1, P1 ;  /* 0x0000000089537211 */ /* 0x000fe400008f0eff */
[-C--:B------:R-:W-:Y:S01]  /*1a30*/  LEA R86, P0, R139, R2.reuse, 0x1 ;  /* 0x000000028b567211 */ /* 0x080fe200078008ff */
[----:B------:R-:W-:Y:S01]  /*1a40*/  IMAD R137, R11, 0x2, R135 ;  /* 0x000000020b897824 */ /* 0x000fe200078e0287 */
[----:B-1----:R-:W-:Y:S01]  /*1a50*/  LEA R78, P1, R121, R2, 0x1 ;  /* 0x00000002794e7211 */ /* 0x002fe200078208ff */
[----:B------:R1:W5:Y:S01]  /*1a60*/  LDG.E.U16 R118, [R82.64] ;  /* 0x0000000652767981 */ /* 0x000362000c1e1500 */
[----:B------:R-:W-:Y:S01]  /*1a70*/  LEA.HI.X.SX32 R87, R139, R0, 0x1, P0 ;  /* 0x000000008b577211 */ /* 0x000fe200000f0eff */
[----:B------:R-:W-:Y:S01]  /*1a80*/  IMAD R139, R11, 0x2, R137 ;  /* 0x000000020b8b7824 */ /* 0x000fe200078e0289 */
[----:B------:R-:W-:-:S02]  /*1a90*/  LEA R76, P0, R101, R2, 0x1 ;  /* 0x00000002654c7211 */ /* 0x000fc400078008ff */
[-C--:B------:R-:W-:Y:S01]  /*1aa0*/  LEA.HI.X.SX32 R79, R121, R0.reuse, 0x1, P1 ;  /* 0x00000000794f7211 */ /* 0x080fe200008f0eff */
[----:B------:R1:W5:Y:S01]  /*1ab0*/  LDG.E.U16 R159, [R86.64] ;  /* 0x00000006569f7981 */ /* 0x000362000c1e1500 */
[----:B------:R-:W-:Y:S02]  /*1ac0*/  LEA R151, R11, R139, 0x1 ;  /* 0x0000008b0b977211 */ /* 0x000fe400078e08ff */
[----:B------:R-:W-:Y:S01]  /*1ad0*/  LEA.HI.X.SX32 R77, R101, R0, 0x1, P0 ;  /* 0x00000000654d7211 */ /* 0x000fe200000f0eff */
[----:B------:R1:W5:Y:S02]  /*1ae0*/  LDG.E.U16 R163, [R78.64] ;  /* 0x000000064ea37981 */ /* 0x000364000c1e1500 */
[----:B------:R-:W-:Y:S01]  /*1af0*/  IMAD R153, R11, 0x2, R151 ;  /* 0x000000020b997824 */ /* 0x000fe200078e0297 */
[----:B0-----:R-:W-:Y:S01]  /*1b00*/  LEA R84, P0, R127, R2, 0x1 ;  /* 0x000000027f547211 */ /* 0x001fe200078008ff */
[----:B------:R0:W5:Y:S02]  /*1b10*/  LDG.E.U16 R161, [R76.64] ;  /* 0x000000064ca17981 */ /* 0x000164000c1e1500 */
[----:B------:R-:W-:Y:S01]  /*1b20*/  IMAD R101, R11, 0x2, R153 ;  /* 0x000000020b657824 */ /* 0x000fe200078e0299 */
[----:B------:R-:W-:-:S02]  /*1b30*/  LEA.HI.X.SX32 R85, R127, R0, 0x1, P0 ;  /* 0x000000007f557211 */ /* 0x000fc400000f0eff */
[----:B------:R-:W-:Y:S02]  /*1b40*/  LEA R90, P0, R95, R2, 0x1 ;  /* 0x000000025f5a7211 */ /* 0x000fe400078008ff */
[----:B------:R-:W-:Y:S01]  /*1b50*/  LEA R121, R11, R101, 0x1 ;  /* 0x000000650b797211 */ /* 0x000fe200078e08ff */
[----:B------:R1:W5:Y:S01]  /*1b60*/  LDG.E.U16 R165, [R84.64] ;  /* 0x0000000654a57981 */ /* 0x000362000c1e1500 */
[----:B------:R-:W-:Y:S02]  /*1b70*/  LEA.HI.X.SX32 R91, R95, R0, 0x1, P0 ;  /* 0x000000005f5b7211 */ /* 0x000fe400000f0eff */
[-C--:B0-----:R-:W-:Y:S01]  /*1b80*/  LEA R76, P0, R101, R2.reuse, 0x1 ;  /* 0x00000002654c7211 */ /* 0x081fe200078008ff */
        /* <DEDUP_REMOVED lines=8> */
[----:B------:R-:W-:Y:S02]  /*1c10*/  LEA.HI.X.SX32 R87, R115, R0, 0x1, P0 ;  /* 0x0000000073577211 */ /* 0x000fe400000f0eff */
[----:B------:R-:W-:Y:S01]  /*1c20*/  LEA R94, P0, R143, R2, 0x1 ;  /* 0x000000028f5e7211 */ /* 0x000fe200078008ff */
[----:B------:R1:W5:Y:S01]  /*1c30*/  LDG.E.U16 R169, [R82.64] ;  /* 0x0000000652a97981 */ /* 0x000362000c1e1500 */
[----:B------:R-:W-:Y:S02]  /*1c40*/  LEA R137, R11, R155, 0x1 ;  /* 0x0000009b0b897211 */ /* 0x000fe400078e08ff */
[----:B------:R-:W-:Y:S01]  /*1c50*/  LEA.HI.X.SX32 R95, R143, R0, 0x1, P0 ;  /* 0x000000008f5f7211 */ /* 0x000fe200000f0eff */
[----:B------:R1:W5:Y:S01]  /*1c60*/  LDG.E.U16 R115, [R86.64] ;  /* 0x0000000656737981 */ /* 0x000362000c1e1500 */
[----:B------:R-:W-:-:S02]  /*1c70*/  LEA R78, P1, R137, R2, 0x1 ;  /* 0x00000002894e7211 */ /* 0x000fc400078208ff */
[----:B0-----:R-:W-:Y:S01]  /*1c80*/  LEA R90, P0, R129, R2, 0x1 ;  /* 0x00000002815a7211 */ /* 0x001fe200078008ff */
[----:B------:R0:W5:Y:S01]  /*1c90*/  LDG.E.U16 R120, [R94.64] ;  /* 0x000000065e787981 */ /* 0x000162000c1e1500 */
[-C--:B------:R-:W-:Y:S02]  /*1ca0*/  LEA.HI.X.SX32 R79, R137, R0.reuse, 0x1, P1 ;  /* 0x00000000894f7211 */ /* 0x080fe400008f0eff */
[----:B------:R-:W-:Y:S02]  /*1cb0*/  LEA.HI.X.SX32 R91, R129, R0, 0x1, P0 ;  /* 0x00000000815b7211 */ /* 0x000fe400000f0eff */
[C---:B-1----:R-:W-:Y:S01]  /*1cc0*/  LEA R76, P0, R133.reuse, R2, 0x1 ;  /* 0x00000002854c7211 */ /* 0x042fe200078008ff */
[----:B------:R1:W5:Y:S03]  /*1cd0*/  LDG.E.U16 R173, [R78.64] ;  /* 0x000000064ead7981 */ /* 0x000366000c1e1500 */
[----:B------:R-:W-:Y:S01]  /*1ce0*/  LEA.HI.X.SX32 R77, R133, R0, 0x1, P0 ;  /* 0x00000000854d7211 */ /* 0x000fe200000f0eff */
[----:B------:R0:W5:Y:S01]  /*1cf0*/  LDG.E.U16 R124, [R90.64] ;  /* 0x000000065a7c7981 */ /* 0x000162000c1e1500 */
[----:B------:R-:W-:Y:S01]  /*1d00*/  LEA R84, P1, R123, R2, 0x1 ;  /* 0x000000027b547211 */ /* 0x000fe200078208ff */
[----:B------:R-:W-:-:S02]  /*1d10*/  IMAD R137, R11, 0x2, R137 ;  /* 0x000000020b897824 */ /* 0x000fc400078e0289 */
[----:B------:R0:W5:Y:S01]  /*1d20*/  LDG.E.U16 R128, [R76.64] ;  /* 0x000000064c807981 */ /* 0x000162000c1e1500 */
[----:B-1----:R-:W-:-:S04]  /*1d30*/  LEA R78, P0, R121, R2, 0x1 ;  /* 0x00000002794e7211 */ /* 0x002fc800078008ff */
[----:B------:R-:W-:Y:S02]  /*1d40*/  LEA.HI.X.SX32 R79, R121, R0, 0x1, P0 ;  /* 0x00000000794f7211 */ /* 0x000fe400000f0eff */
[----:B0-----:R-:W-:Y:S02]  /*1d50*/  LEA R94, P0, R141, R2, 0x1 ;  /* 0x000000028d5e7211 */ /* 0x001fe400078008ff */
[-C--:B------:R-:W-:Y:S01]  /*1d60*/  LEA.HI.X.SX32 R85, R123, R0.reuse, 0x1, P1 ;  /* 0x000000007b557211 */ /* 0x080fe200008f0eff */
[----:B------:R0:W5:Y:S01]  /*1d70*/  LDG.E.U16 R132, [R78.64] ;  /* 0x000000064e847981 */ /* 0x000162000c1e1500 */
[----:B------:R-:W-:Y:S02]  /*1d80*/  LEA.HI.X.SX32 R95, R141, R0, 0x1, P0 ;  /* 0x000000008d5f7211 */ /* 0x000fe400000f0eff */
[-C--:B------:R-:W-:Y:S01]  /*1d90*/  LEA R82, P1, R139, R2.reuse, 0x1 ;  /* 0x000000028b527211 */ /* 0x080fe200078208ff */
[----:B------:R1:W5:Y:S01]  /*1da0*/  LDG.E.U16 R122, [R84.64] ;  /* 0x00000006547a7981 */ /* 0x000362000c1e1500 */
[----:B------:R-:W-:-:S02]  /*1db0*/  LEA R90, P0, R145, R2, 0x1 ;  /* 0x00000002915a7211 */ /* 0x000fc400078008ff */
[-C--:B------:R-:W-:Y:S02]  /*1dc0*/  LEA.HI.X.SX32 R83, R139, R0.reuse, 0x1, P1 ;  /* 0x000000008b537211 */ /* 0x080fe400008f0eff */
[----:B------:R-:W-:Y:S02]  /*1dd0*/  LEA.HI.X.SX32 R91, R145, R0, 0x1, P0 ;  /* 0x00000000915b7211 */ /* 0x000fe400000f0eff */
[-C--:B------:R-:W-:Y:S01]  /*1de0*/  LEA R86, P1, R137, R2.reuse, 0x1 ;  /* 0x0000000289567211 */ /* 0x080fe200078208ff */
[----:B------:R0:W5:Y:S01]  /*1df0*/  LDG.E.U16 R130, [R82.64] ;  /* 0x0000000652827981 */ /* 0x000162000c1e1500 */
[----:B------:R-:W-:Y:S02]  /*1e00*/  LEA R76, P0, R149, R2, 0x1 ;  /* 0x00000002954c7211 */ /* 0x000fe400078008ff */
[-C--:B------:R-:W-:Y:S01]  /*1e10*/  LEA.HI.X.SX32 R87, R137, R0.reuse, 0x1, P1 ;  /* 0x0000000089577211 */ /* 0x080fe200008f0eff */
[----:B------:R-:W-:Y:S01]  /*1e20*/  IMAD R137, R11, 0x2, R137 ;  /* 0x000000020b897824 */ /* 0x000fe200078e0289 */
[----:B------:R-:W-:Y:S01]  /*1e30*/  LEA.HI.X.SX32 R77, R149, R0, 0x1, P0 ;  /* 0x00000000954d7211 */ /* 0x000fe200000f0eff */
[----:B------:R0:W5:Y:S01]  /*1e40*/  LDG.E.U16 R123, [R90.64] ;  /* 0x000000065a7b7981 */ /* 0x000162000c1e1500 */
[----:B-1----:R-:W-:-:S02]  /*1e50*/  LEA R84, P1, R117, R2, 0x1 ;  /* 0x0000000275547211 */ /* 0x002fc400078208ff */
[----:B0-----:R-:W-:Y:S01]  /*1e60*/  LEA R82, P0, R151, R2, 0x1 ;  /* 0x0000000297527211 */ /* 0x001fe200078008ff */
[----:B------:R0:W5:Y:S01]  /*1e70*/  LDG.E.U16 R134, [R86.64] ;  /* 0x0000000656867981 */ /* 0x000162000c1e1500 */
[-C--:B------:R-:W-:Y:S02]  /*1e80*/  LEA.HI.X.SX32 R85, R117, R0.reuse, 0x1, P1 ;  /* 0x0000000075557211 */ /* 0x080fe400008f0eff */
[----:B------:R-:W-:Y:S01]  /*1e90*/  LEA.HI.X.SX32 R83, R151, R0, 0x1, P0 ;  /* 0x0000000097537211 */ /* 0x000fe200000f0eff */
[----:B------:R1:W5:Y:S01]  /*1ea0*/  LDG.E.U16 R117, [R94.64] ;  /* 0x000000065e757981 */ /* 0x000362000c1e1500 */
[----:B------:R-:W-:-:S03]  /*1eb0*/  LEA R100, P1, R147, R2, 0x1 ;  /* 0x0000000293647211 */ /* 0x000fc600078208ff */
[----:B------:R1:W5:Y:S01]  /*1ec0*/  LDG.E.U16 R121, [R84.64] ;  /* 0x0000000654797981 */ /* 0x000362000c1e1500 */
[----:B0-----:R-:W-:Y:S02]  /*1ed0*/  LEA R86, P0, R137, R2, 0x1 ;  /* 0x0000000289567211 */ /* 0x001fe400078008ff */
[-C--:B------:R-:W-:Y:S01]  /*1ee0*/  LEA.HI.X.SX32 R101, R147, R0.reuse, 0x1, P1 ;  /* 0x0000000093657211 */ /* 0x080fe200008f0eff */
[----:B------:R0:W5:Y:S01]  /*1ef0*/  LDG.E.U16 R129, [R76.64] ;  /* 0x000000064c817981 */ /* 0x000162000c1e1500 */
[----:B------:R-:W-:Y:S02]  /*1f00*/  LEA.HI.X.SX32 R87, R137, R0, 0x1, P0 ;  /* 0x0000000089577211 */ /* 0x000fe400000f0eff */
[-C--:B------:R-:W-:Y:S01]  /*1f10*/  LEA R78, P1, R127, R2.reuse, 0x1 ;  /* 0x000000027f4e7211 */ /* 0x080fe200078208ff */
[----:B------:R0:W5:Y:S01]  /*1f20*/  LDG.E.U16 R126, [R100.64] ;  /* 0x00000006647e7981 */ /* 0x000162000c1e1500 */
[----:B-1----:R-:W-:Y:S02]  /*1f30*/  LEA R84, P0, R107, R2, 0x1 ;  /* 0x000000026b547211 */ /* 0x002fe400078008ff */
[----:B------:R-:W-:-:S02]  /*1f40*/  LEA R11, R11, R137, 0x1 ;  /* 0x000000890b0b7211 */ /* 0x000fc400078e08ff */
[-C--:B------:R-:W-:Y:S02]  /*1f50*/  LEA.HI.X.SX32 R79, R127, R0.reuse, 0x1, P1 ;  /* 0x000000007f4f7211 */ /* 0x080fe400008f0eff */
[----:B------:R-:W-:Y:S01]  /*1f60*/  LEA.HI.X.SX32 R85, R107, R0, 0x1, P0 ;  /* 0x000000006b557211 */ /* 0x000fe200000f0eff */
[----:B------:R1:W5:Y:S01]  /*1f70*/  LDG.E.U16 R127, [R82.64] ;  /* 0x00000006527f7981 */ /* 0x000362000c1e1500 */
[-C--:B------:R-:W-:Y:S02]  /*1f80*/  LEA R90, P1, R11, R2.reuse, 0x1 ;  /* 0x000000020b5a7211 */ /* 0x080fe400078208ff */
[----:B0-----:R-:W-:Y:S01]  /*1f90*/  LEA R100, P0, R109, R2, 0x1 ;  /* 0x000000026d647211 */ /* 0x001fe200078008ff */
[----:B------:R0:W5:Y:S01]  /*1fa0*/  LDG.E.U16 R133, [R78.64] ;  /* 0x000000064e857981 */ /* 0x000162000c1e1500 */
[-C--:B------:R-:W-:Y:S02]  /*1fb0*/  LEA.HI.X.SX32 R91, R11, R0.reuse, 0x1, P1 ;  /* 0x000000000b5b7211 */ /* 0x080fe400008f0eff */
[----:B------:R-:W-:Y:S01]  /*1fc0*/  LEA.HI.X.SX32 R101, R109, R0, 0x1, P0 ;  /* 0x000000006d657211 */ /* 0x000fe200000f0eff */
[----:B------:R1:W5:Y:S01]  /*1fd0*/  LDG.E.U16 R11, [R86.64] ;  /* 0x00000006560b7981 */ /* 0x000362000c1e1500 */
[----:B------:R-:W-:-:S02]  /*1fe0*/  LEA R94, P1, R119, R2, 0x1 ;  /* 0x00000002775e7211 */ /* 0x000fc400078208ff */
[----:B------:R-:W-:Y:S01]  /*1ff0*/  LEA R76, P0, R125, R2, 0x1 ;  /* 0x000000027d4c7211 */ /* 0x000fe200078008ff */
[----:B------:R1:W5:Y:S01]  /*2000*/  LDG.E.U16 R107, [R90.64] ;  /* 0x000000065a6b7981 */ /* 0x000362000c1e1500 */
[-C--:B------:R-:W-:Y:S02]  /*2010*/  LEA.HI.X.SX32 R95, R119, R0.reuse, 0x1, P1 ;  /* 0x00000000775f7211 */ /* 0x080fe400008f0eff */
[----:B------:R-:W-:Y:S01]  /*2020*/  LEA.HI.X.SX32 R77, R125, R0, 0x1, P0 ;  /* 0x000000007d4d7211 */ /* 0x000fe200000f0eff */
[----:B------:R2:W5:Y:S01]  /*2030*/  LDG.E.U16 R84, [R84.64] ;  /* 0x0000000654547981 */ /* 0x000562000c1e1500 */
[-C--:B0-----:R-:W-:Y:S02]  /*2040*/  LEA R78, P0, R131, R2.reuse, 0x1 ;  /* 0x00000002834e7211 */ /* 0x081fe400078008ff */
[----:B-1----:R-:W-:Y:S01]  /*2050*/  LEA R82, P1, R135, R2, 0x1 ;  /* 0x0000000287527211 */ /* 0x002fe200078208ff */
[----:B------:R-:W5:Y:S01]  /*2060*/  LDG.E.U16 R100, [R100.64] ;  /* 0x0000000664647981 */ /* 0x000f62000c1e1500 */
[----:B------:R-:W-:-:S02]  /*2070*/  LEA.HI.X.SX32 R79, R131, R0, 0x1, P0 ;  /* 0x00000000834f7211 */ /* 0x000fc400000f0eff */
[----:B------:R-:W-:Y:S01]  /*2080*/  LEA.HI.X.SX32 R83, R135, R0, 0x1, P1 ;  /* 0x0000000087537211 */ /* 0x000fe200008f0eff */
[----:B------:R-:W5:Y:S01]  /*2090*/  LDG.E.U16 R94, [R94.64] ;  /* 0x000000065e5e7981 */ /* 0x000f62000c1e1500 */
[-C--:B------:R-:W-:Y:S02]  /*20a0*/  LEA R86, P0, R153, R2.reuse, 0x1 ;  /* 0x0000000299567211 */ /* 0x080fe400078008ff */
[----:B------:R-:W-:Y:S01]  /*20b0*/  LEA R90, P1, R155, R2, 0x1 ;  /* 0x000000029b5a7211 */ /* 0x000fe200078208ff */
[----:B------:R0:W5:Y:S01]  /*20c0*/  LDG.E.U16 R76, [R76.64] ;  /* 0x000000064c4c7981 */ /* 0x000162000c1e1500 */
[-C--:B------:R-:W-:Y:S02]  /*20d0*/  LEA.HI.X.SX32 R87, R153, R0.reuse, 0x1, P0 ;  /* 0x0000000099577211 */ /* 0x080fe400000f0eff */
[----:B------:R-:W-:Y:S01]  /*20e0*/  LEA.HI.X.SX32 R91, R155, R0, 0x1, P1 ;  /* 0x000000009b5b7211 */ /* 0x000fe200008f0eff */
[----:B------:R-:W5:Y:S04]  /*20f0*/  LDG.E.U16 R78, [R78.64] ;  /* 0x000000064e4e7981 */ /* 0x000f68000c1e1500 */
[----:B------:R-:W5:Y:S04]  /*2100*/  LDG.E.U16 R82, [R82.64] ;  /* 0x0000000652527981 */ /* 0x000f68000c1e1500 */
[----:B------:R1:W5:Y:S04]  /*2110*/  LDG.E.U16 R86, [R86.64] ;  /* 0x0000000656567981 */ /* 0x000368000c1e1500 */
[----:B------:R-:W5:Y:S01]  /*2120*/  LDG.E.U16 R90, [R90.64] ;  /* 0x000000065a5a7981 */ /* 0x000f62000c1e1500 */
[----:B------:R-:W-:-:S02]  /*2130*/  LOP3.LUT R0, R168, 0x3f, RZ, 0xc0, !PT ;  /* 0x0000003fa8007812 */ /* 0x000fc400078ec0ff */
[----:B------:R-:W-:-:S03]  /*2140*/  SHF.R.S32.HI R2, RZ, 0x6, R168 ;  /* 0x00000006ff027819 */ /* 0x000fc600000114a8 */
[----:B0-----:R-:W-:Y:S01]  /*2150*/  IMAD.SHL.U32 R77, R0, 0x2, RZ ;  /* 0x00000002004d7824 */ /* 0x001fe200078e00ff */
[----:B------:R-:W-:-:S04]  /*2160*/  SGXT R2, R2, 0x1 ;  /* 0x000000010202781a */ /* 0x000fc80000000200 */
[----:B------:R-:W-:Y:S02]  /*2170*/  LOP3.LUT R0, R77, 0x90, R2, 0x78, !PT ;  /* 0x000000904d007812 */ /* 0x000fe400078e7802 */
[----:B------:R-:W-:-:S03]  /*2180*/  IADD3 R162, R80, 0x40, RZ ;  /* 0x0000004050a27810 */ /* 0x000fc60007ffe0ff */
[----:B--2---:R0:W-:Y:S01]  /*2190*/  STS.U16 [R0], R3 ;  /* 0x0000000300007388 */ /* 0x0041e20000000400 */
[----:B------:R-:W-:-:S03]  /*21a0*/  ISETP.GE.AND P0, PT, R162, 0x1, PT ;  /* 0x00000001a200780c */ /* 0x000fc60003f06270 */
[----:B------:R2:W-:Y:S01]  /*21b0*/  STS.U16 [R0+0x400], R7 ;  /* 0x0004000700007388 */ /* 0x0005e20000000400 */
[----:B0-----:R-:W-:-:S03]  /*21c0*/  LOP3.LUT R3, R0, 0x20, RZ, 0x3c, !PT ;  /* 0x0000002000037812 */ /* 0x001fc600078e3cff */
[----:B------:R-:W-:Y:S01]  /*21d0*/  STS.U16 [R0+0x800], R13 ;  /* 0x0008000d00007388 */ /* 0x000fe20000000400 */
[----:B--2---:R-:W-:-:S03]  /*21e0*/  LOP3.LUT R7, R0, 0x40, RZ, 0x3c, !PT ;  /* 0x0000004000077812 */ /* 0x004fc600078e3cff */
[----:B------:R-:W-:Y:S04]  /*21f0*/  STS.U16 [R0+0xc00], R17 ;  /* 0x000c001100007388 */ /* 0x000fe80000000400 */
        /* <DEDUP_REMOVED lines=15> */
[----:B---3--:R-:W-:Y:S04]  /*22f0*/  STS.U16 [R0+0x4c00], R93 ;  /* 0x004c005d00007388 */ /* 0x008fe80000000400 */
[----:B------:R-:W-:Y:S04]  /*2300*/  STS.U16 [R0+0x5000], R99 ;  /* 0x0050006300007388 */ /* 0x000fe80000000400 */
[----:B------:R-:W-:Y:S04]  /*2310*/  STS.U16 [R0+0x5400], R105 ;  /* 0x0054006900007388 */ /* 0x000fe80000000400 */
[----:B------:R-:W-:Y:S01]  /*2320*/  STS.U16 [R0+0x5800], R111 ;  /* 0x0058006f00007388 */ /* 0x000fe20000000400 */
[----:B------:R-:W-:Y:S01]  /*2330*/  IMAD.MOV.U32 R216, RZ, RZ, 0x3f800000 ;  /* 0x3f800000ffd87424 */ /* 0x000fe200078e00ff */
[----:B------:R-:W-:Y:S01]  /*2340*/  MOV R2, 0xff800000 ;  /* 0xff80000000027802 */ /* 0x000fe20000000f00 */
[----:B------:R-:W-:Y:S01]  /*2350*/  IMAD.MOV.U32 R215, RZ, RZ, 0x3f800000 ;  /* 0x3f800000ffd77424 */ /* 0x000fe200078e00ff */
[----:B------:R-:W-:Y:S01]  /*2360*/  MOV R214, 0x3f800000 ;  /* 0x3f80000000d67802 */ /* 0x000fe20000000f00 */
[----:B----4-:R0:W-:Y:S01]  /*2370*/  STS.U16 [R0+0x5c00], R157 ;  /* 0x005c009d00007388 */ /* 0x0101e20000000400 */
[----:B------:R-:W-:Y:S01]  /*2380*/  IMAD.MOV.U32 R213, RZ, RZ, 0x3f800000 ;  /* 0x3f800000ffd57424 */ /* 0x000fe200078e00ff */
[----:B------:R-:W-:Y:S01]  /*2390*/  MOV R207, 0x3f800000 ;  /* 0x3f80000000cf7802 */ /* 0x000fe20000000f00 */
[----:B------:R-:W-:Y:S01]  /*23a0*/  IMAD.MOV.U32 R212, RZ, RZ, 0x3f800000 ;  /* 0x3f800000ffd47424 */ /* 0x000fe200078e00ff */
[----:B------:R-:W-:Y:S01]  /*23b0*/  CS2R R152, SRZ ;  /* 0x0000000000987805 */ /* 0x000fe2000001ff00 */
[----:B------:R-:W-:Y:S01]  /*23c0*/  IMAD.MOV.U32 R206, RZ, RZ, 0x3f800000 ;  /* 0x3f800000ffce7424 */ /* 0x000fe200078e00ff */
[----:B------:R-:W-:Y:S01]  /*23d0*/  CS2R R154, SRZ ;  /* 0x00000000009a7805 */ /* 0x000fe2000001ff00 */
[----:B------:R-:W-:Y:S01]  /*23e0*/  IMAD.MOV.U32 R205, RZ, RZ, 0x3f800000 ;  /* 0x3f800000ffcd7424 */ /* 0x000fe200078e00ff */
[----:B------:R-:W-:Y:S01]  /*23f0*/  CS2R R148, SRZ ;  /* 0x0000000000947805 */ /* 0x000fe2000001ff00 */
[----:B-----5:R2:W-:Y:S04]  /*2400*/  STS.U16 [R0+0x6000], R159 ;  /* 0x0060009f00007388 */ /* 0x0205e80000000400 */
[----:B------:R-:W-:Y:S04]  /*2410*/  STS.U16 [R0+0x6800], R163 ;  /* 0x006800a300007388 */ /* 0x000fe80000000400 */
[----:B------:R-:W-:Y:S04]  /*2420*/  STS.U16 [R0+0x6400], R161 ;  /* 0x006400a100007388 */ /* 0x000fe80000000400 */
[----:B------:R-:W-:Y:S04]  /*2430*/  STS.U16 [R0+0x6c00], R165 ;  /* 0x006c00a500007388 */ /* 0x000fe80000000400 */
[----:B------:R-:W-:Y:S04]  /*2440*/  STS.U16 [R0+0x7000], R167 ;  /* 0x007000a700007388 */ /* 0x000fe80000000400 */
[----:B------:R-:W-:Y:S04]  /*2450*/  STS.U16 [R0+0x7800], R171 ;  /* 0x007800ab00007388 */ /* 0x000fe80000000400 */
[----:B------:R-:W-:Y:S01]  /*2460*/  STS.U16 [R0+0x7400], R169 ;  /* 0x007400a900007388 */ /* 0x000fe20000000400 */
[----:B0-----:R-:W-:Y:S01]  /*2470*/  CS2R R156, SRZ ;  /* 0x00000000009c7805 */ /* 0x001fe2000001ff00 */
[----:B--2---:R-:W-:-:S02]  /*2480*/  CS2R R158, SRZ ;  /* 0x00000000009e7805 */ /* 0x004fc4000001ff00 */
[----:B------:R-:W-:Y:S04]  /*2490*/  STS.U16 [R0+0x7c00], R173 ;  /* 0x007c00ad00007388 */ /* 0x000fe80000000400 */
[----:B------:R0:W-:Y:S04]  /*24a0*/  STS.U16 [R3+0x900], R12 ;  /* 0x0009000c03007388 */ /* 0x0001e80000000400 */
[----:B------:R-:W-:Y:S01]  /*24b0*/  STS.U16 [R3+0x100], R4 ;  /* 0x0001000403007388 */ /* 0x000fe20000000400 */
[----:B0-----:R-:W-:-:S03]  /*24c0*/  LOP3.LUT R12, R0, 0x60, RZ, 0x3c, !PT ;  /* 0x00000060000c7812 */ /* 0x001fc600078e3cff */
        /* <DEDUP_REMOVED lines=29> */
[----:B------:R0:W-:Y:S04]  /*26a0*/  STS.U16 [R3+0x7d00], R134 ;  /* 0x007d008603007388 */ /* 0x0001e80000000400 */
[----:B------:R2:W-:Y:S04]  /*26b0*/  STS.U16 [R7+0x200], R5 ;  /* 0x0002000507007388 */ /* 0x0005e80000000400 */
        /* <DEDUP_REMOVED lines=31> */
[----:B------:R4:W-:Y:S01]  /*28b0*/  STS.U16 [R12+0x700], R10 ;  /* 0x0007000a0c007388 */ /* 0x0009e20000000400 */
[----:B0-----:R-:W-:Y:S01]  /*28c0*/  IMAD.MOV.U32 R3, RZ, RZ, -0x800000 ;  /* 0xff800000ff037424 */ /* 0x001fe200078e00ff */
[----:B--2---:R-:W-:Y:S01]  /*28d0*/  MOV R5, 0xff800000 ;  /* 0xff80000000057802 */ /* 0x004fe20000000f00 */
[----:B------:R-:W-:Y:S01]  /*28e0*/  IMAD.MOV.U32 R4, RZ, RZ, -0x800000 ;  /* 0xff800000ff047424 */ /* 0x000fe200078e00ff */
[----:B------:R0:W-:Y:S01]  /*28f0*/  STS.U16 [R12+0x300], R6 ;  /* 0x000300060c007388 */ /* 0x0001e20000000400 */
[----:B------:R-:W-:Y:S01]  /*2900*/  MOV R8, 0xff800000 ;  /* 0xff80000000087802 */ /* 0x000fe20000000f00 */
[----:B---3--:R-:W-:Y:S01]  /*2910*/  IMAD.MOV.U32 R7, RZ, RZ, -0x800000 ;  /* 0xff800000ff077424 */ /* 0x008fe200078e00ff */
[C---:B----4-:R-:W-:Y:S01]  /*2920*/  LOP3.LUT R10, R168.reuse, 0x3, RZ, 0xc0, !PT ;  /* 0x00000003a80a7812 */ /* 0x050fe200078ec0ff */
[----:B------:R-:W-:Y:S01]  /*2930*/  STS.U16 [R12+0xb00], R15 ;  /* 0x000b000f0c007388 */ /* 0x000fe20000000400 */
[----:B------:R-:W-:Y:S01]  /*2940*/  IMAD.MOV.U32 R9, RZ, RZ, -0x800000 ;  /* 0xff800000ff097424 */ /* 0x000fe200078e00ff */
[----:B------:R-:W-:Y:S01]  /*2950*/  CS2R R150, SRZ ;  /* 0x0000000000967805 */ /* 0x000fe2000001ff00 */
[----:B0-----:R-:W-:Y:S01]  /*2960*/  IMAD.MOV.U32 R6, RZ, RZ, -0x800000 ;  /* 0xff800000ff067424 */ /* 0x001fe200078e00ff */
[----:B------:R-:W-:Y:S01]  /*2970*/  STS.U16 [R12+0xf00], R19 ;  /* 0x000f00130c007388 */ /* 0x000fe20000000400 */
[----:B------:R-:W-:Y:S01]  /*2980*/  CS2R R144, SRZ ;  /* 0x0000000000907805 */ /* 0x000fe2000001ff00 */
[----:B------:R-:W-:Y:S01]  /*2990*/  CS2R R146, SRZ ;  /* 0x0000000000927805 */ /* 0x000fe2000001ff00 */
[----:B------:R-:W-:Y:S01]  /*29a0*/  CS2R R140, SRZ ;  /* 0x00000000008c7805 */ /* 0x000fe2000001ff00 */
        /* <DEDUP_REMOVED lines=8> */
[----:B------:R0:W-:Y:S01]  /*2a30*/  STS.U16 [R12+0x7f00], R107 ;  /* 0x007f006b0c007388 */ /* 0x0001e20000000400 */
        /* <DEDUP_REMOVED lines=12> */
[----:B0-----:R-:W-:Y:S01]  /*2b00*/  CS2R R106, SRZ ;  /* 0x00000000006a7805 */ /* 0x001fe2000001ff00 */
        /* <DEDUP_REMOVED lines=13> */
[----:B--2---:R-:W-:Y:S01]  /*2be0*/  CS2R R30, SRZ ;  /* 0x00000000001e7805 */ /* 0x004fe2000001ff00 */
[----:B------:R2:W-:Y:S01]  /*2bf0*/  STS.U16 [R12+0x3300], R55 ;  /* 0x003300370c007388 */ /* 0x0005e20000000400 */
[----:B------:R-:W-:Y:S01]  /*2c00*/  CS2R R32, SRZ ;  /* 0x0000000000207805 */ /* 0x000fe2000001ff00 */
[----:B---3--:R-:W-:Y:S01]  /*2c10*/  CS2R R34, SRZ ;  /* 0x0000000000227805 */ /* 0x008fe2000001ff00 */
[----:B------:R-:W-:Y:S01]  /*2c20*/  CS2R R68, SRZ ;  /* 0x0000000000447805 */ /* 0x000fe2000001ff00 */
[----:B------:R3:W-:Y:S01]  /*2c30*/  STS.U16 [R12+0x3700], R59 ;  /* 0x0037003b0c007388 */ /* 0x0007e20000000400 */
[----:B------:R-:W-:Y:S01]  /*2c40*/  CS2R R36, SRZ ;  /* 0x0000000000247805 */ /* 0x000fe2000001ff00 */
[----:B----4-:R-:W-:Y:S01]  /*2c50*/  CS2R R38, SRZ ;  /* 0x0000000000267805 */ /* 0x010fe2000001ff00 */
[----:B------:R-:W-:Y:S01]  /*2c60*/  CS2R R40, SRZ ;  /* 0x0000000000287805 */ /* 0x000fe2000001ff00 */
[----:B------:R4:W-:Y:S01]  /*2c70*/  STS.U16 [R12+0x3b00], R63 ;  /* 0x003b003f0c007388 */ /* 0x0009e20000000400 */
[----:B0-----:R-:W-:Y:S01]  /*2c80*/  CS2R R42, SRZ ;  /* 0x00000000002a7805 */ /* 0x001fe2000001ff00 */
[----:B------:R-:W-:Y:S01]  /*2c90*/  CS2R R44, SRZ ;  /* 0x00000000002c7805 */ /* 0x000fe2000001ff00 */
[----:B-----5:R-:W-:Y:S01]  /*2ca0*/  CS2R R46, SRZ ;  /* 0x00000000002e7805 */ /* 0x020fe2000001ff00 */
[----:B------:R0:W-:Y:S01]  /*2cb0*/  STS.U16 [R12+0x3f00], R67 ;  /* 0x003f00430c007388 */ /* 0x0001e20000000400 */
[----:B------:R-:W-:Y:S01]  /*2cc0*/  CS2R R48, SRZ ;  /* 0x0000000000307805 */ /* 0x000fe2000001ff00 */
[----:B------:R-:W-:Y:S01]  /*2cd0*/  CS2R R50, SRZ ;  /* 0x0000000000327805 */ /* 0x000fe2000001ff00 */
[----:B------:R-:W-:Y:S01]  /*2ce0*/  CS2R R52, SRZ ;  /* 0x0000000000347805 */ /* 0x000fe2000001ff00 */
[----:B------:R5:W-:Y:S01]  /*2cf0*/  STS.U16 [R12+0x4300], R71 ;  /* 0x004300470c007388 */ /* 0x000be20000000400 */
[----:B--2---:R-:W-:Y:S01]  /*2d00*/  CS2R R54, SRZ ;  /* 0x0000000000367805 */ /* 0x004fe2000001ff00 */
[----:B------:R-:W-:Y:S01]  /*2d10*/  CS2R R56, SRZ ;  /* 0x0000000000387805 */ /* 0x000fe2000001ff00 */
[----:B---3--:R-:W-:Y:S01]  /*2d20*/  CS2R R58, SRZ ;  /* 0x00000000003a7805 */ /* 0x008fe2000001ff00 */
[----:B------:R2:W-:Y:S01]  /*2d30*/  STS.U16 [R12+0x4700], R75 ;  /* 0x0047004b0c007388 */ /* 0x0005e20000000400 */
[----:B------:R-:W-:Y:S01]  /*2d40*/  CS2R R60, SRZ ;  /* 0x00000000003c7805 */ /* 0x000fe2000001ff00 */
[----:B----4-:R-:W-:Y:S01]  /*2d50*/  CS2R R62, SRZ ;  /* 0x00000000003e7805 */ /* 0x010fe2000001ff00 */
[----:B------:R-:W-:Y:S01]  /*2d60*/  CS2R R64, SRZ ;  /* 0x0000000000407805 */ /* 0x000fe2000001ff00 */
[----:B------:R-:W-:Y:S01]  /*2d70*/  STS.U16 [R12+0x4b00], R92 ;  /* 0x004b005c0c007388 */ /* 0x000fe20000000400 */
[----:B0-----:R-:W-:Y:S01]  /*2d80*/  CS2R R66, SRZ ;  /* 0x0000000000427805 */ /* 0x001fe2000001ff00 */
[----:B-----5:R-:W-:Y:S01]  /*2d90*/  CS2R R70, SRZ ;  /* 0x0000000000467805 */ /* 0x020fe2000001ff00 */
[C---:B-1----:R-:W-:Y:S01]  /*2da0*/  LOP3.LUT R87, R168.reuse, 0x1c, RZ, 0xc0, !PT ;  /* 0x0000001ca8577812 */ /* 0x042fe200078ec0ff */
[----:B------:R-:W-:Y:S01]  /*2db0*/  STS.U16 [R12+0x4f00], R98 ;  /* 0x004f00620c007388 */ /* 0x000fe20000000400 */
[----:B------:R-:W-:Y:S01]  /*2dc0*/  LOP3.LUT R85, R168, 0x20, RZ, 0xc0, !PT ;  /* 0x00000020a8557812 */ /* 0x000fe200078ec0ff */
[----:B--2---:R-:W-:Y:S01]  /*2dd0*/  CS2R R74, SRZ ;  /* 0x00000000004a7805 */ /* 0x004fe2000001ff00 */
[----:B------:R-:W-:Y:S01]  /*2de0*/  SHF.L.U32 R81, R10, 0x5, RZ ;  /* 0x000000050a517819 */ /* 0x000fe200000006ff */
[----:B------:R0:W-:Y:S04]  /*2df0*/  STS.U16 [R12+0x5300], R104 ;  /* 0x005300680c007388 */ /* 0x0001e80000000400 */
[----:B------:R1:W-:Y:S04]  /*2e00*/  STS.U16 [R12+0x5700], R110 ;  /* 0x0057006e0c007388 */ /* 0x0003e80000000400 */
[----:B------:R2:W-:Y:S01]  /*2e10*/  STS.U16 [R12+0x5b00], R114 ;  /* 0x005b00720c007388 */ /* 0x0005e20000000400 */
[----:B0-----:R-:W-:-:S03]  /*2e20*/  CS2R R104, SRZ ;  /* 0x0000000000687805 */ /* 0x001fc6000001ff00 */
[----:B------:R-:W-:Y:S01]  /*2e30*/  STS.U16 [R12+0x5f00], R84 ;  /* 0x005f00540c007388 */ /* 0x000fe20000000400 */
[----:B-1----:R-:W-:-:S03]  /*2e40*/  CS2R R110, SRZ ;  /* 0x00000000006e7805 */ /* 0x002fc6000001ff00 */
[----:B------:R0:W-:Y:S01]  /*2e50*/  STS.U16 [R12+0x6300], R100 ;  /* 0x006300640c007388 */ /* 0x0001e20000000400 */
[----:B--2---:R-:W-:-:S03]  /*2e60*/  CS2R R114, SRZ ;  /* 0x0000000000727805 */ /* 0x004fc6000001ff00 */
[----:B------:R-:W-:Y:S04]  /*2e70*/  STS.U16 [R12+0x6700], R94 ;  /* 0x0067005e0c007388 */ /* 0x000fe80000000400 */
[----:B------:R1:W-:Y:S01]  /*2e80*/  STS.U16 [R12+0x6b00], R76 ;  /* 0x006b004c0c007388 */ /* 0x0003e20000000400 */
[----:B0-----:R-:W-:-:S03]  /*2e90*/  CS2R R100, SRZ ;  /* 0x0000000000647805 */ /* 0x001fc6000001ff00 */
[----:B------:R0:W-:Y:S04]  /*2ea0*/  STS.U16 [R12+0x6f00], R78 ;  /* 0x006f004e0c007388 */ /* 0x0001e80000000400 */
[----:B------:R-:W-:Y:S01]  /*2eb0*/  STS.U16 [R12+0x7300], R82 ;  /* 0x007300520c007388 */ /* 0x000fe20000000400 */
[----:B-1----:R-:W-:-:S03]  /*2ec0*/  CS2R R76, SRZ ;  /* 0x00000000004c7805 */ /* 0x002fc6000001ff00 */
[----:B------:R1:W-:Y:S01]  /*2ed0*/  STS.U16 [R12+0x7700], R86 ;  /* 0x007700560c007388 */ /* 0x0003e20000000400 */
[----:B0-----:R-:W-:-:S03]  /*2ee0*/  CS2R R78, SRZ ;  /* 0x00000000004e7805 */ /* 0x001fc6000001ff00 */
[----:B------:R0:W-:Y:S01]  /*2ef0*/  STS.U16 [R12+0x7b00], R90 ;  /* 0x007b005a0c007388 */ /* 0x0001e20000000400 */
[----:B-1----:R-:W-:Y:S01]  /*2f00*/  LOP3.LUT R86, R168, 0x7f, RZ, 0xc0, !PT ;  /* 0x0000007fa8567812 */ /* 0x002fe200078ec0ff */
[----:B0-----:R-:W-:Y:S01]  /*2f10*/  CS2R R12, SRZ ;  /* 0x00000000000c7805 */ /* 0x001fe2000001ff00 */
[----:B------:R-:W-:Y:S05]  /*2f20*/  @!P0 BRA `(.L_x_0) ;  /* 0x0000532000008947 */ /* 0x000fea0003800000 */
[----:B------:R-:W-:Y:S01]  /*2f30*/  IMAD R2, R160, c[0x0][0x1a0], RZ ;  /* 0x00006800a0027a24 */ /* 0x000fe200078e02ff */
[----:B------:R-:W-:Y:S01]  /*2f40*/  LOP3.LUT R6, R168, 0xf, RZ, 0xc0, !PT ;  /* 0x0000000fa8067812 */ /* 0x000fe200078ec0ff */
[----:B------:R-:W-:Y:S01]  /*2f50*/  IMAD R4, R86, c[0x0][0x1a8], RZ ;  /* 0x00006a0056047a24 */ /* 0x000fe200078e02ff */
[----:B------:R-:W-:Y:S01]  /*2f60*/  SHF.R.S32.HI R8, RZ, 0x4, R168 ;  /* 0x00000004ff087819 */ /* 0x000fe200000114a8 */
[----:B------:R-:W-:Y:S01]  /*2f70*/  IMAD.MOV.U32 R5, RZ, RZ, c[0x0][0x1a8] ;  /* 0x00006a00ff057624 */ /* 0x000fe200078e00ff */
[----:B------:R-:W-:Y:S01]  /*2f80*/  LEA R166, P0, R2, c[0x0][0x168], 0x1 ;  /* 0x00005a0002a67a11 */ /* 0x000fe200078008ff */
[----:B------:R-:W-:Y:S01]  /*2f90*/  IMAD R3, R160, c[0x0][0x1b0], RZ ;  /* 0x00006c00a0037a24 */ /* 0x000fe200078e02ff */
[--C-:B------:R-:W-:Y:S01]  /*2fa0*/  SHF.R.U32.HI R11, RZ, 0x1, R85.reuse ;  /* 0x00000001ff0b7819 */ /* 0x100fe20000011655 */
[----:B------:R-:W-:Y:S01]  /*2fb0*/  IMAD R5, R5, 0x80, R4 ;  /* 0x0000008005057824 */ /* 0x000fe200078e0204 */
[----:B------:R-:W-:Y:S01]  /*2fc0*/  LEA.HI.X.SX32 R2, R2, c[0x0][0x16c], 0x1, P0 ;  /* 0x00005b0002027a11 */ /* 0x000fe200000f0eff */
[----:B------:R-:W-:Y:S01]  /*2fd0*/  IMAD R7, R6, c[0x0][0x1b4], RZ ;  /* 0x00006d0006077a24 */ /* 0x000fe200078e02ff */
[-C--:B------:R-:W-:Y:S01]  /*2fe0*/  LEA R164, P0, R4, R166.reuse, 0x1 ;  /* 0x000000a604a47211 */ /* 0x080fe200078008ff */
[----:B------:R-:W-:Y:S01]  /*2ff0*/  IMAD.SHL.U32 R12, R168, 0x2, RZ ;  /* 0x00000002a80c7824 */ /* 0x000fe200078e00ff */
[----:B------:R-:W-:Y:S01]  /*3000*/  LEA R166, P1, R5, R166, 0x1 ;  /* 0x000000a605a67211 */ /* 0x000fe200078208ff */
[----:B------:R-:W-:Y:S01]  /*3010*/  IMAD.SHL.U32 R9, R7, 0x2, RZ ;  /* 0x0000000207097824 */ /* 0x000fe200078e00ff */
[----:B------:R-:W-:Y:S01]  /*3020*/  SGXT R8, R8, 0x1 ;  /* 0x000000010808781a */ /* 0x000fe20000000200 */
[----:B------:R-:W-:Y:S01]  /*3030*/  IMAD.SHL.U32 R172, R86, 0x2, RZ ;  /* 0x0000000256ac7824 */ /* 0x000fe200078e00ff */
[-C--:B------:R-:W-:Y:S01]  /*3040*/  LEA.HI.X.SX32 R165, R4, R2.reuse, 0x1, P0 ;  /* 0x0000000204a57211 */ /* 0x080fe200000f0eff */
[----:B------:R-:W-:Y:S01]  /*3050*/  IMAD.SHL.U32 R225, R10, 0x2, RZ ;  /* 0x000000020ae17824 */ /* 0x000fe200078e00ff */
[----:B------:R-:W-:Y:S01]  /*3060*/  LEA.HI.X.SX32 R167, R5, R2, 0x1, P1 ;  /* 0x0000000205a77211 */ /* 0x000fe200008f0eff */
[----:B------:R-:W-:Y:S01]  /*3070*/  IMAD.MOV.U32 R216, RZ, RZ, 0x3f800000 ;  /* 0x3f800000ffd87424 */ /* 0x000fe200078e00ff */
[----:B------:R-:W-:Y:S01]  /*3080*/  SHF.R.U32.HI R2, RZ, 0x4, R168 ;  /* 0x00000004ff027819 */ /* 0x000fe200000116a8 */
[----:B------:R-:W-:Y:S01]  /*3090*/  IMAD.MOV.U32 R174, RZ, RZ, RZ ;  /* 0x000000ffffae7224 */ /* 0x000fe200078e00ff */
[----:B------:R-:W-:Y:S01]  /*30a0*/  LOP3.LUT R162, R11, 0x90, R8, 0x78, !PT ;  /* 0x000000900ba27812 */ /* 0x000fe200078e7808 */
[----:B------:R-:W-:Y:S01]  /*30b0*/  IMAD.MOV.U32 R173, RZ, RZ, RZ ;  /* 0x000000ffffad7224 */ /* 0x000fe200078e00ff */
[C---:B------:R-:W-:Y:S01]  /*30c0*/  SHF.L.U32 R6, R3.reuse, 0x1, RZ ;  /* 0x0000000103067819 */ /* 0x040fe200000006ff */
[----:B------:R-:W-:Y:S01]  /*30d0*/  IMAD.HI R3, R3, 0x2, RZ ;  /* 0x0000000203037827 */ /* 0x000fe200078e02ff */
[----:B------:R-:W-:Y:S01]  /*30e0*/  SHF.R.S32.HI R8, RZ, 0x2, R168 ;  /* 0x00000002ff087819 */ /* 0x000fe200000114a8 */
[----:B------:R-:W-:Y:S01]  /*30f0*/  CS2R R156, SRZ ;  /* 0x00000000009c7805 */ /* 0x000fe2000001ff00 */
[----:B------:R-:W-:Y:S01]  /*3100*/  SGXT.U32 R2, R2, 0x3 ;  /* 0x000000030202781a */ /* 0x000fe20000000000 */
[----:B------:R-:W-:Y:S01]  /*3110*/  IMAD.MOV.U32 R200, RZ, RZ, -0x800000 ;  /* 0xff800000ffc87424 */ /* 0x000fe200078e00ff */
[----:B------:R-:W-:Y:S01]  /*3120*/  LOP3.LUT R4, R168, 0x7, RZ, 0xc0, !PT ;  /* 0x00000007a8047812 */ /* 0x000fe200078ec0ff */
[----:B------:R-:W-:Y:S01]  /*3130*/  IMAD.MOV.U32 R199, RZ, RZ, -0x800000 ;  /* 0xff800000ffc77424 */ /* 0x000fe200078e00ff */
[----:B------:R-:W-:Y:S01]  /*3140*/  IADD3 R228, P0, P1, R9, c[0x0][0x170], R6 ;  /* 0x00005c0009e47a10 */ /* 0x000fe2000791e006 */
[----:B------:R-:W-:Y:S01]  /*3150*/  IMAD R6, R2, c[0x0][0x1b8], RZ ;  /* 0x00006e0002067a24 */ /* 0x000fe200078e02ff */
[----:B------:R-:W-:Y:S01]  /*3160*/  SGXT R8, R8, 0x1 ;  /* 0x000000010808781a */ /* 0x000fe20000000200 */
[C---:B------:R-:W-:Y:S01]  /*3170*/  IMAD.SHL.U32 R5, R4.reuse, 0x10, RZ ;  /* 0x0000001004057824 */ /* 0x040fe200078e00ff */
[----:B------:R-:W-:Y:S01]  /*3180*/  MOV R20, c[0x0][0x1b8] ;  /* 0x00006e0000147a02 */ /* 0x000fe20000000f00 */
[----:B------:R-:W-:Y:S01]  /*3190*/  IMAD R9, R4, 0x90, RZ ;  /* 0x0000009004097824 */ /* 0x000fe200078e02ff */
[----:B------:R-:W-:Y:S01]  /*31a0*/  LOP3.LUT R2, R8, 0x90, RZ, 0xc0, !PT ;  /* 0x0000009008027812 */ /* 0x000fe200078ec0ff */
[----:B------:R-:W-:Y:S01]  /*31b0*/  IMAD R160, R4, 0x4, R85 ;  /* 0x0000000404a07824 */ /* 0x000fe200078e0255 */
[----:B------:R-:W-:Y:S01]  /*31c0*/  SHF.L.U32 R175, R168, 0x5, RZ ;  /* 0x00000005a8af7819 */ /* 0x000fe200000006ff */
[C---:B------:R-:W-:Y:S01]  /*31d0*/  IMAD R8, R20.reuse, 0x8, R6 ;  /* 0x0000000814087824 */ /* 0x040fe200078e0206 */
[--C-:B------:R-:W-:Y:S01]  /*31e0*/  LOP3.LUT R5, R5, 0x30, R12.reuse, 0x78, !PT ;  /* 0x0000003005057812 */ /* 0x100fe200078e780c */
[----:B------:R-:W-:Y:S01]  /*31f0*/  IMAD.MOV.U32 R176, RZ, RZ, -0x800000 ;  /* 0xff800000ffb07424 */ /* 0x000fe200078e00ff */
[----:B------:R-:W-:Y:S01]  /*3200*/  LOP3.LUT R4, R9, 0x10, R12, 0x78, !PT ;  /* 0x0000001009047812 */ /* 0x000fe200078e780c */
[----:B------:R-:W-:Y:S01]  /*3210*/  IMAD R9, R20, 0x8, R8 ;  /* 0x0000000814097824 */ /* 0x000fe200078e0208 */
[----:B------:R-:W-:Y:S01]  /*3220*/  LOP3.LUT R175, R2, 0x160, R175, 0xf8, !PT ;  /* 0x0000016002af7812 */ /* 0x000fe200078ef8af */
[----:B------:R-:W-:Y:S01]  /*3230*/  IMAD.U32 R160, R160, 0x80, R5 ;  /* 0x00000080a0a07824 */ /* 0x000fe200078e0005 */
[----:B------:R-:W-:Y:S01]  /*3240*/  LOP3.LUT R163, R2, 0x10, R12, 0x78, !PT ;  /* 0x0000001002a37812 */ /* 0x000fe200078e780c */
[----:B------:R-:W-:Y:S01]  /*3250*/  IMAD.MOV.U32 R215, RZ, RZ, 0x3f800000 ;  /* 0x3f800000ffd77424 */ /* 0x000fe200078e00ff */
[C---:B------:R-:W-:Y:S01]  /*3260*/  LOP3.LUT R2, R168.reuse, 0x10, RZ, 0xc0, !PT ;  /* 0x00000010a8027812 */ /* 0x040fe200078ec0ff */
[----:B------:R-:W-:Y:S01]  /*3270*/  IMAD.MOV.U32 R214, RZ, RZ, 0x3f800000 ;  /* 0x3f800000ffd67424 */ /* 0x000fe200078e00ff */
[----:B------:R-:W-:Y:S01]  /*3280*/  SHF.L.U32 R5, R168, 0x3, RZ ;  /* 0x00000003a8057819 */ /* 0x000fe200000006ff */
[----:B------:R-:W-:Y:S01]  /*3290*/  IMAD.MOV.U32 R212, RZ, RZ, 0x3f800000 ;  /* 0x3f800000ffd47424 */ /* 0x000fe200078e00ff */
[----:B------:R-:W-:Y:S01]  /*32a0*/  LEA R11, R20, R9, 0x3 ;  /* 0x00000009140b7211 */ /* 0x000fe200078e18ff */
[----:B------:R-:W-:Y:S01]  /*32b0*/  IMAD.SHL.U32 R161, R2, 0x40, RZ ;  /* 0x0000004002a17824 */ /* 0x000fe200078e00ff */
[----:B------:R-:W-:Y:S01]  /*32c0*/  LOP3.LUT R13, R5, 0x60, RZ, 0xc0, !PT ;  /* 0x00000060050d7812 */ /* 0x000fe200078ec0ff */
[----:B------:R-:W-:Y:S01]  /*32d0*/  IMAD.HI R2, R7, 0x2, RZ ;  /* 0x0000000207027827 */ /* 0x000fe200078e02ff */
[----:B------:R-:W-:Y:S01]  /*32e0*/  LOP3.LUT R12, R5, 0x300, RZ, 0xc0, !PT ;  /* 0x00000300050c7812 */ /* 0x000fe200078ec0ff */
[----:B------:R-:W-:Y:S01]  /*32f0*/  CS2R R158, SRZ ;  /* 0x00000000009e7805 */ /* 0x000fe2000001ff00 */
[----:B------:R-:W-:Y:S01]  /*3300*/  LEA.HI R5, R168, 0xf8, RZ, 0x1c ;  /* 0x000000f8a8057811 */ /* 0x000fe200078fe0ff */
[----:B------:R-:W-:Y:S01]  /*3310*/  IMAD R7, R20, 0x8, R11 ;  /* 0x0000000814077824 */ /* 0x000fe200078e020b */
[----:B------:R-:W-:Y:S01]  /*3320*/  IADD3 R14, R12, R161, R81 ;  /* 0x000000a10c0e7210 */ /* 0x000fe20007ffe051 */
[----:B------:R-:W-:Y:S01]  /*3330*/  IMAD R13, R10, 0x4, R13 ;  /* 0x000000040a0d7824 */ /* 0x000fe200078e020d */
[----:B------:R-:W-:Y:S01]  /*3340*/  IADD3.X R18, R2, c[0x0][0x174], R3, P0, P1 ;  /* 0x00005d0002127a10 */ /* 0x000fe200007e2403 */
[----:B------:R-:W-:Y:S01]  /*3350*/  IMAD R12, R20, 0x8, R7 ;  /* 0x00000008140c7824 */ /* 0x000fe200078e0207 */
[----:B------:R-:W-:Y:S01]  /*3360*/  LEA.HI R3, R168, 0x78, RZ, 0x1c ;  /* 0x00000078a8037811 */ /* 0x000fe200078fe0ff */
[----:B------:R-:W-:Y:S01]  /*3370*/  IMAD.IADD R163, R163, 0x1, R14 ;  /* 0x00000001a3a37824 */ /* 0x000fe200078e020e */
[----:B------:R-:W-:Y:S01]  /*3380*/  IADD3 R162, R162, R13, RZ ;  /* 0x0000000da2a27210 */ /* 0x000fe20007ffe0ff */
[----:B------:R-:W-:Y:S01]  /*3390*/  IMAD R17, R5, c[0x0][0x1b8], RZ ;  /* 0x00006e0005117a24 */ /* 0x000fe200078e02ff */
[----:B------:R-:W-:Y:S01]  /*33a0*/  LEA R13, R20, R12, 0x3 ;  /* 0x0000000c140d7211 */ /* 0x000fe200078e18ff */
[----:B------:R-:W-:Y:S01]  /*33b0*/  IMAD R15, R3, c[0x0][0x1b8], RZ ;  /* 0x00006e00030f7a24 */ /* 0x000fe200078e02ff */
[----:B------:R-:W-:Y:S01]  /*33c0*/  LOP3.LUT R161, R4, R161, RZ, 0xfc, !PT ;  /* 0x000000a104a17212 */ /* 0x000fe200078efcff */
[----:B------:R-:W-:Y:S01]  /*33d0*/  IMAD.MOV.U32 R207, RZ, RZ, 0x3f800000 ;  /* 0x3f800000ffcf7424 */ /* 0x000fe200078e00ff */
[----:B------:R-:W-:Y:S01]  /*33e0*/  LEA.HI R4, R168, 0xb8, RZ, 0x1c ;  /* 0x000000b8a8047811 */ /* 0x000fe200078fe0ff */
[----:B------:R-:W-:Y:S01]  /*33f0*/  IMAD R14, R20, 0x10, R13 ;  /* 0x00000010140e7824 */ /* 0x000fe200078e020d */
[----:B------:R-:W-:Y:S01]  /*3400*/  LEA.HI R2, R168, 0x38, RZ, 0x1c ;  /* 0x00000038a8027811 */ /* 0x000fe200078fe0ff */
[----:B------:R-:W-:Y:S01]  /*3410*/  IMAD.MOV.U32 R205, RZ, RZ, 0x3f800000 ;  /* 0x3f800000ffcd7424 */ /* 0x000fe200078e00ff */
[-C--:B------:R-:W-:Y:S01]  /*3420*/  LEA R28, P0, R6, R228.reuse, 0x1 ;  /* 0x000000e4061c7211 */ /* 0x080fe200078008ff */
[----:B------:R-:W-:Y:S01]  /*3430*/  IMAD R3, R20, 0x8, R14 ;  /* 0x0000000814037824 */ /* 0x000fe200078e020e */
[-C--:B------:R-:W-:Y:S01]  /*3440*/  LEA R26, P1, R8, R228.reuse, 0x1 ;  /* 0x000000e4081a7211 */ /* 0x080fe200078208ff */
[----:B------:R-:W-:Y:S01]  /*3450*/  IMAD R16, R4, c[0x0][0x1b8], RZ ;  /* 0x00006e0004107a24 */ /* 0x000fe200078e02ff */
[C---:B------:R-:W-:Y:S01]  /*3460*/  LEA R22, P3, R15.reuse, R228, 0x1 ;  /* 0x000000e40f167211 */ /* 0x040fe200078608ff */
[----:B------:R-:W-:Y:S01]  /*3470*/  IMAD R2, R2, c[0x0][0x1b8], RZ ;  /* 0x00006e0002027a24 */ /* 0x000fe200078e02ff */
[----:B------:R-:W-:Y:S01]  /*3480*/  LEA R4, R20, R3, 0x3 ;  /* 0x0000000314047211 */ /* 0x000fe200078e18ff */
[----:B------:R-:W-:Y:S01]  /*3490*/  CS2R R152, SRZ ;  /* 0x0000000000987805 */ /* 0x000fe2000001ff00 */
[-C--:B------:R-:W-:Y:S01]  /*34a0*/  LEA.HI.X.SX32 R29, R6, R18.reuse, 0x1, P0 ;  /* 0x00000012061d7211 */ /* 0x080fe200000f0eff */
[----:B------:R-:W-:Y:S01]  /*34b0*/  CS2R R154, SRZ ;  /* 0x00000000009a7805 */ /* 0x000fe2000001ff00 */
[-C--:B------:R-:W-:Y:S01]  /*34c0*/  LEA.HI.X.SX32 R27, R8, R18.reuse, 0x1, P1 ;  /* 0x00000012081b7211 */ /* 0x080fe200008f0eff */
[----:B------:R-:W-:Y:S01]  /*34d0*/  IMAD R5, R20, 0x8, R4 ;  /* 0x0000000814057824 */ /* 0x000fe200078e0204 */
[----:B------:R-:W-:Y:S01]  /*34e0*/  LEA.HI.X.SX32 R23, R15, R18, 0x1, P3 ;  /* 0x000000120f177211 */ /* 0x000fe200018f0eff */
[----:B------:R-:W-:Y:S01]  /*34f0*/  STL.64 [R1+0x90], R28 ;  /* 0x0000901c01007387 */ /* 0x000fe20000100a00 */
[-C--:B------:R-:W-:Y:S01]  /*3500*/  LEA R24, P2, R2, R228.reuse, 0x1 ;  /* 0x000000e402187211 */ /* 0x080fe200078408ff */
[----:B------:R-:W-:Y:S01]  /*3510*/  IMAD R6, R20, 0x8, R5 ;  /* 0x0000000814067824 */ /* 0x000fe200078e0205 */
[----:B------:R-:W-:Y:S01]  /*3520*/  LEA R242, P4, R16, R228, 0x1 ;  /* 0x000000e410f27211 */ /* 0x000fe200078808ff */
[----:B------:R-:W-:Y:S01]  /*3530*/  STL.64 [R1+0x88], R26 ;  /* 0x0000881a01007387 */ /* 0x000fe20000100a00 */
[----:B------:R-:W-:Y:S01]  /*3540*/  LEA.HI.X.SX32 R25, R2, R18, 0x1, P2 ;  /* 0x0000001202197211 */ /* 0x000fe200010f0eff */
[----:B------:R-:W-:Y:S01]  /*3550*/  CS2R R148, SRZ ;  /* 0x0000000000947805 */ /* 0x000fe2000001ff00 */
[----:B------:R-:W-:Y:S01]  /*3560*/  LEA R2, R20, R6, 0x3 ;  /* 0x0000000614027211 */ /* 0x000fe200078e18ff */
[----:B------:R0:W-:Y:S01]  /*3570*/  STL.64 [R1+0x18], R22 ;  /* 0x0000181601007387 */ /* 0x0001e20000100a00 */
[C---:B------:R-:W-:Y:S01]  /*3580*/  LEA R226, P5, R17.reuse, R228, 0x1 ;  /* 0x000000e411e27211 */ /* 0x040fe200078a08ff */
[----:B------:R-:W-:Y:S01]  /*3590*/  CS2R R150, SRZ ;  /* 0x0000000000967805 */ /* 0x000fe2000001ff00 */
[----:B------:R-:W-:Y:S01]  /*35a0*/  LEA.HI.X.SX32 R243, R16, R18, 0x1, P4 ;  /* 0x0000001210f37211 */ /* 0x000fe200020f0eff */
[----:B------:R1:W-:Y:S01]  /*35b0*/  STL.64 [R1+0x58], R24 ;  /* 0x0000581801007387 */ /* 0x0003e20000100a00 */
[----:B------:R-:W-:Y:S01]  /*35c0*/  IMAD R8, R20, 0x8, R2 ;  /* 0x0000000814087824 */ /* 0x000fe200078e0202 */
[C---:B------:R-:W-:Y:S01]  /*35d0*/  LEA R16, P2, R12.reuse, R228, 0x1 ;  /* 0x000000e40c107211 */ /* 0x040fe200078408ff */
[----:B------:R-:W-:Y:S01]  /*35e0*/  CS2R R144, SRZ ;  /* 0x0000000000907805 */ /* 0x000fe2000001ff00 */
[-C--:B------:R-:W-:Y:S01]  /*35f0*/  LEA.HI.X.SX32 R227, R17, R18.reuse, 0x1, P5 ;  /* 0x0000001211e37211 */ /* 0x080fe200028f0eff */
[----:B------:R-:W-:Y:S01]  /*3600*/  CS2R R146, SRZ ;  /* 0x0000000000927805 */ /* 0x000fe2000001ff00 */
[----:B------:R-:W-:Y:S01]  /*3610*/  LEA.HI.X.SX32 R17, R12, R18, 0x1, P2 ;  /* 0x000000120c117211 */ /* 0x000fe200010f0eff */
[----:B------:R-:W-:Y:S01]  /*3620*/  CS2R R140, SRZ ;  /* 0x00000000008c7805 */ /* 0x000fe2000001ff00 */
[----:B0-----:R-:W-:Y:S01]  /*3630*/  LEA R22, P0, R9, R228, 0x1 ;  /* 0x000000e409167211 */ /* 0x001fe200078008ff */
[----:B------:R-:W-:Y:S01]  /*3640*/  CS2R R142, SRZ ;  /* 0x00000000008e7805 */ /* 0x000fe2000001ff00 */
[----:B------:R-:W-:Y:S01]  /*3650*/  LEA.HI R82, R87, 0x20, RZ, 0x1e ;  /* 0x0000002057527811 */ /* 0x000fe200078ff0ff */
[----:B------:R-:W-:Y:S01]  /*3660*/  CS2R R136, SRZ ;  /* 0x0000000000887805 */ /* 0x000fe2000001ff00 */
[----:B------:R-:W-:Y:S01]  /*3670*/  LEA.HI.X.SX32 R23, R9, R18, 0x1, P0 ;  /* 0x0000001209177211 */ /* 0x000fe200000f0eff */
[----:B------:R-:W-:Y:S01]  /*3680*/  IMAD R9, R20, 0x10, R8 ;  /* 0x0000001014097824 */ /* 0x000fe200078e0208 */
[C---:B-1----:R-:W-:Y:S01]  /*3690*/  LEA R24, P0, R11.reuse, R228, 0x1 ;  /* 0x000000e40b187211 */ /* 0x042fe200078008ff */
[----:B------:R-:W-:Y:S01]  /*36a0*/  CS2R R138, SRZ ;  /* 0x00000000008a7805 */ /* 0x000fe2000001ff00 */
[C---:B------:R-:W-:Y:S01]  /*36b0*/  LOP3.LUT R88, R172.reuse, 0x10, RZ, 0x3c, !PT ;  /* 0x00000010ac587812 */ /* 0x040fe200078e3cff */
[----:B------:R0:W-:Y:S01]  /*36c0*/  STL.64 [R1+0x80], R22 ;  /* 0x0000801601007387 */ /* 0x0001e20000100a00 */
[----:B------:R-:W-:Y:S01]  /*36d0*/  LEA.HI.X.SX32 R25, R11, R18, 0x1, P0 ;  /* 0x000000120b197211 */ /* 0x000fe200000f0eff */
[----:B------:R-:W-:Y:S01]  /*36e0*/  CS2R R132, SRZ ;  /* 0x0000000000847805 */ /* 0x000fe2000001ff00 */
[C---:B------:R-:W-:Y:S01]  /*36f0*/  LEA.HI R252, R87.reuse, 0x8, RZ, 0x1e ;  /* 0x0000000857fc7811 */ /* 0x040fe200078ff0ff */
[----:B------:R-:W-:Y:S01]  /*3700*/  CS2R R134, SRZ ;  /* 0x0000000000867805 */ /* 0x000fe2000001ff00 */
[C---:B------:R-:W-:Y:S01]  /*3710*/  LOP3.LUT R88, R172.reuse, 0x40, RZ, 0x3c, !PT ;  /* 0x00000040ac587812 */ /* 0x040fe200078e3cff */
[----:B------:R1:W-:Y:S01]  /*3720*/  STL.64 [R1+0x78], R24 ;  /* 0x0000781801007387 */ /* 0x0003e20000100a00 */
[----:B------:R-:W-:Y:S01]  /*3730*/  LEA.HI R81, R87, 0x28, RZ, 0x1e ;  /* 0x0000002857517811 */ /* 0x000fe200078ff0ff */
[----:B------:R-:W-:Y:S01]  /*3740*/  CS2R R128, SRZ ;  /* 0x0000000000807805 */ /* 0x000fe2000001ff00 */
[C---:B------:R-:W-:Y:S01]  /*3750*/  LOP3.LUT R90, R172.reuse, 0x20, RZ, 0x3c, !PT ;  /* 0x00000020ac5a7812 */ /* 0x040fe200078e3cff */
[----:B------:R-:W-:Y:S01]  /*3760*/  CS2R R130, SRZ ;  /* 0x0000000000827805 */ /* 0x000fe2000001ff00 */
[C---:B------:R-:W-:Y:S01]  /*3770*/  LOP3.LUT R89, R172.reuse, 0x30, RZ, 0x3c, !PT ;  /* 0x00000030ac597812 */ /* 0x040fe200078e3cff */
[----:B------:R-:W-:Y:S01]  /*3780*/  IMAD.SHL.U32 R219, R81, 0x8, RZ ;  /* 0x0000000851db7824 */ /* 0x000fe200078e00ff */
[C---:B0-----:R-:W-:Y:S01]  /*3790*/  LEA R22, P1, R7.reuse, R228, 0x1 ;  /* 0x000000e407167211 */ /* 0x041fe200078208ff */
[----:B------:R-:W-:Y:S01]  /*37a0*/  CS2R R124, SRZ ;  /* 0x00000000007c7805 */ /* 0x000fe2000001ff00 */
[----:B------:R-:W-:Y:S01]  /*37b0*/  LOP3.LUT R88, R172, 0x70, RZ, 0x3c, !PT ;  /* 0x00000070ac587812 */ /* 0x000fe200078e3cff */
[----:B------:R-:W-:Y:S01]  /*37c0*/  CS2R R126, SRZ ;  /* 0x00000000007e7805 */ /* 0x000fe2000001ff00 */
[----:B------:R-:W-:Y:S01]  /*37d0*/  LEA.HI.X.SX32 R23, R7, R18, 0x1, P1 ;  /* 0x0000001207177211 */ /* 0x000fe200008f0eff */
[----:B------:R-:W-:Y:S01]  /*37e0*/  CS2R R120, SRZ ;  /* 0x0000000000787805 */ /* 0x000fe2000001ff00 */
[C---:B------:R-:W-:Y:S01]  /*37f0*/  LEA R7, R20.reuse, R9, 0x3 ;  /* 0x0000000914077211 */ /* 0x040fe200078e18ff */
[----:B------:R-:W-:Y:S01]  /*3800*/  CS2R R122, SRZ ;  /* 0x00000000007a7805 */ /* 0x000fe2000001ff00 */
[----:B-1----:R-:W-:Y:S01]  /*3810*/  LEA R24, P0, R13, R228, 0x1 ;  /* 0x000000e40d187211 */ /* 0x002fe200078008ff */
[----:B------:R0:W-:Y:S01]  /*3820*/  STL.64 [R1+0x70], R22 ;  /* 0x0000701601007387 */ /* 0x0001e20000100a00 */
[----:B------:R-:W-:Y:S01]  /*3830*/  LEA.HI R84, R87, 0x10, RZ, 0x1e ;  /* 0x0000001057547811 */ /* 0x000fe200078ff0ff */
[----:B------:R-:W-:Y:S01]  /*3840*/  IMAD R11, R20, 0x8, R7 ;  /* 0x00000008140b7824 */ /* 0x000fe200078e0207 */
[----:B------:R-:W-:Y:S01]  /*3850*/  LEA.HI.X.SX32 R25, R13, R18, 0x1, P0 ;  /* 0x000000120d197211 */ /* 0x000fe200000f0eff */
[----:B------:R1:W-:Y:S01]  /*3860*/  STL.64 [R1+0x68], R16 ;  /* 0x0000681001007387 */ /* 0x0003e20000100a00 */
[----:B------:R-:W-:Y:S01]  /*3870*/  LOP3.LUT R90, R172, 0x50, RZ, 0x3c, !PT ;  /* 0x00000050ac5a7812 */ /* 0x000fe200078e3cff */
[----:B------:R-:W-:Y:S01]  /*3880*/  IMAD.SHL.U32 R222, R84, 0x8, RZ ;  /* 0x0000000854de7824 */ /* 0x000fe200078e00ff */
[----:B------:R-:W-:Y:S01]  /*3890*/  LOP3.LUT R89, R172, 0x60, RZ, 0x3c, !PT ;  /* 0x00000060ac597812 */ /* 0x000fe200078e3cff */
[----:B------:R-:W-:Y:S01]  /*38a0*/  STL.64 [R1+0x60], R24 ;  /* 0x0000601801007387 */ /* 0x000fe20000100a00 */
[C---:B------:R-:W-:Y:S01]  /*38b0*/  LOP3.LUT R88, R161.reuse, 0x40, RZ, 0x3c, !PT ;  /* 0x00000040a1587812 */ /* 0x040fe200078e3cff */
[----:B------:R-:W-:Y:S01]  /*38c0*/  CS2R R116, SRZ ;  /* 0x0000000000747805 */ /* 0x000fe2000001ff00 */
[----:B------:R-:W-:Y:S01]  /*38d0*/  LOP3.LUT R90, R161, 0x60, RZ, 0x3c, !PT ;  /* 0x00000060a15a7812 */ /* 0x000fe200078e3cff */
[----:B------:R-:W-:Y:S01]  /*38e0*/  CS2R R118, SRZ ;  /* 0x0000000000767805 */ /* 0x000fe2000001ff00 */
[CC--:B0-----:R-:W-:Y:S01]  /*38f0*/  LEA R22, P1, R14.reuse, R228.reuse, 0x1 ;  /* 0x000000e40e167211 */ /* 0x0c1fe200078208ff */
[----:B------:R-:W-:Y:S01]  /*3900*/  CS2R R112, SRZ ;  /* 0x0000000000707805 */ /* 0x000fe2000001ff00 */
[----:B------:R-:W-:Y:S01]  /*3910*/  LEA.HI R83, R87, 0x18, RZ, 0x1e ;  /* 0x0000001857537811 */ /* 0x000fe200078ff0ff */
[----:B------:R-:W-:Y:S01]  /*3920*/  CS2R R114, SRZ ;  /* 0x0000000000727805 */ /* 0x000fe2000001ff00 */
[----:B-1----:R-:W-:Y:S01]  /*3930*/  LEA R16, P2, R3, R228, 0x1 ;  /* 0x000000e403107211 */ /* 0x002fe200078408ff */
[----:B------:R-:W-:Y:S01]  /*3940*/  CS2R R108, SRZ ;  /* 0x00000000006c7805 */ /* 0x000fe2000001ff00 */
[-C--:B------:R-:W-:Y:S01]  /*3950*/  LEA.HI.X.SX32 R23, R14, R18.reuse, 0x1, P1 ;  /* 0x000000120e177211 */ /* 0x080fe200008f0eff */
[----:B------:R-:W-:Y:S01]  /*3960*/  IMAD.SHL.U32 R221, R83, 0x8, RZ ;  /* 0x0000000853dd7824 */ /* 0x000fe200078e00ff */
[----:B------:R-:W-:Y:S01]  /*3970*/  LEA.HI.X.SX32 R17, R3, R18, 0x1, P2 ;  /* 0x0000001203117211 */ /* 0x000fe200010f0eff */
[----:B------:R-:W-:Y:S01]  /*3980*/  IMAD R3, R20, 0x8, R11 ;  /* 0x0000000814037824 */ /* 0x000fe200078e020b */
[----:B------:R-:W-:Y:S01]  /*3990*/  LEA R14, P2, R6, R228, 0x1 ;  /* 0x000000e4060e7211 */ /* 0x000fe200078408ff */
[----:B------:R0:W-:Y:S01]  /*39a0*/  STL.64 [R1+0x50], R22 ;  /* 0x0000501601007387 */ /* 0x0001e20000100a00 */
[----:B------:R-:W-:Y:S01]  /*39b0*/  LEA.HI R225, R85, R225, RZ, 0x1e ;  /* 0x000000e155e17211 */ /* 0x000fe200078ff0ff */
[----:B------:R-:W-:Y:S01]  /*39c0*/  CS2R R110, SRZ ;  /* 0x00000000006e7805 */ /* 0x000fe2000001ff00 */
[----:B------:R-:W-:Y:S01]  /*39d0*/  LEA R12, R20, R3, 0x3 ;  /* 0x00000003140c7211 */ /* 0x000fe200078e18ff */
[----:B------:R1:W-:Y:S01]  /*39e0*/  STL.64 [R1+0x48], R16 ;  /* 0x0000481001007387 */ /* 0x0003e20000100a00 */
[----:B------:R-:W-:Y:S01]  /*39f0*/  LEA.HI.X.SX32 R15, R6, R18, 0x1, P2 ;  /* 0x00000012060f7211 */ /* 0x000fe200010f0eff */
[----:B------:R-:W-:Y:S01]  /*3a00*/  CS2R R104, SRZ ;  /* 0x0000000000687805 */ /* 0x000fe2000001ff00 */
[----:B------:R-:W-:Y:S01]  /*3a10*/  SHF.L.U32 R220, R82, 0x3, RZ ;  /* 0x0000000352dc7819 */ /* 0x000fe200000006ff */
[----:B------:R-:W-:Y:S01]  /*3a20*/  CS2R R106, SRZ ;  /* 0x00000000006a7805 */ /* 0x000fe2000001ff00 */
[----:B------:R-:W-:Y:S01]  /*3a30*/  SHF.R.U32.HI R224, RZ, 0x3, R168 ;  /* 0x00000003ffe07819 */ /* 0x000fe200000116a8 */
[----:B------:R-:W-:Y:S01]  /*3a40*/  CS2R R100, SRZ ;  /* 0x0000000000647805 */ /* 0x000fe2000001ff00 */
[----:B------:R-:W-:Y:S01]  /*3a50*/  SHF.L.U32 R223, R252, 0x3, RZ ;  /* 0x00000003fcdf7819 */ /* 0x000fe200000006ff */
[----:B------:R-:W-:Y:S01]  /*3a60*/  CS2R R102, SRZ ;  /* 0x0000000000667805 */ /* 0x000fe2000001ff00 */
[-C--:B0-----:R-:W-:Y:S01]  /*3a70*/  LEA R22, P0, R4, R228.reuse, 0x1 ;  /* 0x000000e404167211 */ /* 0x081fe200078008ff */
[----:B------:R-:W-:Y:S01]  /*3a80*/  CS2R R76, SRZ ;  /* 0x00000000004c7805 */ /* 0x000fe2000001ff00 */
[----:B------:R-:W-:Y:S01]  /*3a90*/  LOP3.LUT R224, R224, 0x4, RZ, 0xc0, !PT ;  /* 0x00000004e0e07812 */ /* 0x000fe200078ec0ff */
[----:B------:R-:W-:Y:S01]  /*3aa0*/  CS2R R78, SRZ ;  /* 0x00000000004e7805 */ /* 0x000fe2000001ff00 */
[C---:B-1----:R-:W-:Y:S01]  /*3ab0*/  LEA R16, P1, R5.reuse, R228, 0x1 ;  /* 0x000000e405107211 */ /* 0x042fe200078208ff */
[----:B------:R-:W-:Y:S01]  /*3ac0*/  CS2R R24, SRZ ;  /* 0x0000000000187805 */ /* 0x000fe2000001ff00 */
[-C--:B------:R-:W-:Y:S01]  /*3ad0*/  LEA.HI.X.SX32 R23, R4, R18.reuse, 0x1, P0 ;  /* 0x0000001204177211 */ /* 0x080fe200000f0eff */
[----:B------:R-:W-:Y:S01]  /*3ae0*/  IMAD R4, R20, 0x8, R12 ;  /* 0x0000000814047824 */ /* 0x000fe200078e020c */
[----:B------:R-:W-:Y:S01]  /*3af0*/  LEA.HI.X.SX32 R17, R5, R18, 0x1, P1 ;  /* 0x0000001205117211 */ /* 0x000fe200008f0eff */
[C---:B------:R-:W-:Y:S01]  /*3b00*/  IMAD.IADD R223, R224.reuse, 0x1, R223 ;  /* 0x00000001e0df7824 */ /* 0x040fe200078e02df */
[----:B------:R-:W-:Y:S01]  /*3b10*/  IADD3 R221, R224, R221, RZ ;  /* 0x000000dde0dd7210 */ /* 0x000fe20007ffe0ff */
[----:B------:R0:W-:Y:S01]  /*3b20*/  STL.64 [R1+0x40], R22 ;  /* 0x0000401601007387 */ /* 0x0001e20000100a00 */
[----:B------:R-:W-:Y:S01]  /*3b30*/  IMAD R5, R20, 0x8, R4 ;  /* 0x0000000814057824 */ /* 0x000fe200078e0204 */
[----:B------:R-:W-:Y:S01]  /*3b40*/  LOP3.LUT P6, RZ, R168, 0x1, RZ, 0xc0, !PT ;  /* 0x00000001a8ff7812 */ /* 0x000fe200078cc0ff */
[C---:B------:R-:W-:Y:S01]  /*3b50*/  IMAD.IADD R222, R224.reuse, 0x1, R222 ;  /* 0x00000001e0de7824 */ /* 0x040fe200078e02de */
[----:B------:R1:W-:Y:S01]  /*3b60*/  STL.64 [R1+0x38], R16 ;  /* 0x0000381001007387 */ /* 0x0003e20000100a00 */
[C---:B------:R-:W-:Y:S01]  /*3b70*/  IMAD.IADD R220, R224.reuse, 0x1, R220 ;  /* 0x00000001e0dc7824 */ /* 0x040fe200078e02dc */
[----:B------:R-:W-:Y:S01]  /*3b80*/  MOV R170, 0xff800000 ;  /* 0xff80000000aa7802 */ /* 0x000fe20000000f00 */
[----:B------:R-:W-:Y:S01]  /*3b90*/  IMAD.IADD R219, R224, 0x1, R219 ;  /* 0x00000001e0db7824 */ /* 0x000fe200078e02db */
[----:B------:R2:W-:Y:S01]  /*3ba0*/  STL.64 [R1+0x30], R14 ;  /* 0x0000300e01007387 */ /* 0x0005e20000100a00 */
[----:B------:R-:W-:Y:S01]  /*3bb0*/  MOV R201, 0xff800000 ;  /* 0xff80000000c97802 */ /* 0x000fe20000000f00 */
[----:B------:R-:W-:Y:S01]  /*3bc0*/  CS2R R26, SRZ ;  /* 0x00000000001a7805 */ /* 0x000fe2000001ff00 */
[----:B------:R-:W-:Y:S01]  /*3bd0*/  MOV R189, 0xff800000 ;  /* 0xff80000000bd7802 */ /* 0x000fe20000000f00 */
[----:B------:R-:W-:Y:S01]  /*3be0*/  CS2R R72, SRZ ;  /* 0x0000000000487805 */ /* 0x000fe2000001ff00 */
[-C--:B0-----:R-:W-:Y:S01]  /*3bf0*/  LEA R22, P0, R2, R228.reuse, 0x1 ;  /* 0x000000e402167211 */ /* 0x081fe200078008ff */
[----:B------:R-:W-:Y:S01]  /*3c00*/  CS2R R74, SRZ ;  /* 0x00000000004a7805 */ /* 0x000fe2000001ff00 */
[----:B------:R-:W-:Y:S01]  /*3c10*/  MOV R213, 0x3f800000 ;  /* 0x3f80000000d57802 */ /* 0x000fe20000000f00 */
[----:B------:R-:W-:Y:S01]  /*3c20*/  CS2R R28, SRZ ;  /* 0x00000000001c7805 */ /* 0x000fe2000001ff00 */
[----:B-1----:R-:W-:Y:S01]  /*3c30*/  LEA R16, P1, R8, R228, 0x1 ;  /* 0x000000e408107211 */ /* 0x002fe200078208ff */
[----:B------:R-:W-:Y:S01]  /*3c40*/  CS2R R30, SRZ ;  /* 0x00000000001e7805 */ /* 0x000fe2000001ff00 */
[----:B------:R-:W-:Y:S01]  /*3c50*/  LEA.HI.X.SX32 R23, R2, R18, 0x1, P0 ;  /* 0x0000001202177211 */ /* 0x000fe200000f0eff */
[----:B------:R-:W-:Y:S01]  /*3c60*/  CS2R R32, SRZ ;  /* 0x0000000000207805 */ /* 0x000fe2000001ff00 */
[C---:B--2---:R-:W-:Y:S01]  /*3c70*/  LEA R14, P2, R9.reuse, R228, 0x1 ;  /* 0x000000e4090e7211 */ /* 0x044fe200078408ff */
[----:B------:R-:W-:Y:S01]  /*3c80*/  CS2R R34, SRZ ;  /* 0x0000000000227805 */ /* 0x000fe2000001ff00 */
[----:B------:R-:W-:Y:S01]  /*3c90*/  LEA R2, R20, R5, 0x4 ;  /* 0x0000000514027211 */ /* 0x000fe200078e20ff */
[----:B------:R0:W-:Y:S01]  /*3ca0*/  STL.64 [R1+0x28], R22 ;  /* 0x0000281601007387 */ /* 0x0001e20000100a00 */
[-C--:B------:R-:W-:Y:S01]  /*3cb0*/  LEA.HI.X.SX32 R17, R8, R18.reuse, 0x1, P1 ;  /* 0x0000001208117211 */ /* 0x080fe200008f0eff */
[----:B------:R-:W-:Y:S01]  /*3cc0*/  CS2R R68, SRZ ;  /* 0x0000000000447805 */ /* 0x000fe2000001ff00 */
[----:B------:R-:W-:Y:S01]  /*3cd0*/  LEA.HI.X.SX32 R15, R9, R18, 0x1, P2 ;  /* 0x00000012090f7211 */ /* 0x000fe200010f0eff */
[C---:B------:R-:W-:Y:S01]  /*3ce0*/  IMAD R6, R20.reuse, 0x8, R2 ;  /* 0x0000000814067824 */ /* 0x040fe200078e0202 */
[----:B------:R-:W-:Y:S01]  /*3cf0*/  LEA R250, P2, R3, R228, 0x1 ;  /* 0x000000e403fa7211 */ /* 0x000fe200078408ff */
[----:B------:R1:W-:Y:S01]  /*3d00*/  STL.64 [R1+0x20], R16 ;  /* 0x0000201001007387 */ /* 0x0003e20000100a00 */
[----:B------:R-:W-:Y:S01]  /*3d10*/  LEA.HI R8, R87, 0x38, RZ, 0x1e ;  /* 0x0000003857087811 */ /* 0x000fe200078ff0ff */
[----:B------:R-:W-:Y:S01]  /*3d20*/  CS2R R70, SRZ ;  /* 0x0000000000467805 */ /* 0x000fe2000001ff00 */
[----:B------:R-:W-:Y:S01]  /*3d30*/  LEA.HI.X.SX32 R251, R3, R18, 0x1, P2 ;  /* 0x0000001203fb7211 */ /* 0x000fe200010f0eff */
[----:B------:R2:W-:Y:S01]  /*3d40*/  STL.64 [R1+0x10], R14 ;  /* 0x0000100e01007387 */ /* 0x0005e20000100a00 */
[----:B------:R-:W-:Y:S01]  /*3d50*/  IMAD R3, R20, 0x8, R6 ;  /* 0x0000000814037824 */ /* 0x000fe200078e0206 */
[----:B------:R-:W-:Y:S01]  /*3d60*/  LEA R244, P2, R5, R228, 0x1 ;  /* 0x000000e405f47211 */ /* 0x000fe200078408ff */
[----:B0-----:R-:W-:Y:S01]  /*3d70*/  CS2R R22, SRZ ;  /* 0x0000000000167805 */ /* 0x001fe2000001ff00 */
[----:B------:R-:W-:Y:S01]  /*3d80*/  LEA.HI R9, R87, 0x30, RZ, 0x1e ;  /* 0x0000003057097811 */ /* 0x000fe200078ff0ff */
[----:B------:R-:W-:Y:S01]  /*3d90*/  CS2R R36, SRZ ;  /* 0x0000000000247805 */ /* 0x000fe2000001ff00 */
[----:B------:R-:W-:Y:S01]  /*3da0*/  LEA.HI.X.SX32 R245, R5, R18, 0x1, P2 ;  /* 0x0000001205f57211 */ /* 0x000fe200010f0eff */
[----:B------:R-:W-:Y:S01]  /*3db0*/  CS2R R38, SRZ ;  /* 0x0000000000267805 */ /* 0x000fe2000001ff00 */
[-C--:B-1----:R-:W-:Y:S01]  /*3dc0*/  LEA R16, P0, R7, R228.reuse, 0x1 ;  /* 0x000000e407107211 */ /* 0x082fe200078008ff */
[----:B------:R-:W-:Y:S01]  /*3dd0*/  IMAD.SHL.U32 R218, R9, 0x8, RZ ;  /* 0x0000000809da7824 */ /* 0x000fe200078e00ff */
[-C--:B------:R-:W-:Y:S01]  /*3de0*/  LEA R236, P2, R3, R228.reuse, 0x1 ;  /* 0x000000e403ec7211 */ /* 0x080fe200078408ff */
[----:B------:R-:W-:Y:S01]  /*3df0*/  CS2R R40, SRZ ;  /* 0x0000000000287805 */ /* 0x000fe2000001ff00 */
[----:B--2---:R-:W-:Y:S01]  /*3e00*/  LEA R14, P1, R11, R228, 0x1 ;  /* 0x000000e40b0e7211 */ /* 0x004fe200078208ff */
[----:B------:R-:W-:Y:S01]  /*3e10*/  CS2R R42, SRZ ;  /* 0x00000000002a7805 */ /* 0x000fe2000001ff00 */
[-C--:B------:R-:W-:Y:S01]  /*3e20*/  LEA.HI.X.SX32 R17, R7, R18.reuse, 0x1, P0 ;  /* 0x0000001207117211 */ /* 0x080fe200000f0eff */
[----:B------:R-:W-:Y:S01]  /*3e30*/  CS2R R44, SRZ ;  /* 0x00000000002c7805 */ /* 0x000fe2000001ff00 */
[----:B------:R-:W-:Y:S01]  /*3e40*/  LEA.HI.X.SX32 R15, R11, R18, 0x1, P1 ;  /* 0x000000120b0f7211 */ /* 0x000fe200008f0eff */
[----:B------:R-:W-:Y:S01]  /*3e50*/  IMAD.MOV.U32 R11, RZ, RZ, -0x800000 ;  /* 0xff800000ff0b7424 */ /* 0x000fe200078e00ff */
[-C--:B------:R-:W-:Y:S01]  /*3e60*/  LEA R246, P1, R4, R228.reuse, 0x1 ;  /* 0x000000e404f67211 */ /* 0x080fe200078208ff */
[----:B------:R0:W-:Y:S01]  /*3e70*/  STL.64 [R1+0x8], R16 ;  /* 0x0000081001007387 */ /* 0x0001e20000100a00 */
[----:B------:R-:W-:Y:S01]  /*3e80*/  LEA R7, R20, R3, 0x3 ;  /* 0x0000000314077211 */ /* 0x000fe200078e18ff */
[----:B------:R-:W-:Y:S01]  /*3e90*/  CS2R R46, SRZ ;  /* 0x00000000002e7805 */ /* 0x000fe2000001ff00 */
[----:B------:R-:W-:Y:S01]  /*3ea0*/  LEA R248, P0, R12, R228, 0x1 ;  /* 0x000000e40cf87211 */ /* 0x000fe200078008ff */
[----:B------:R1:W-:Y:S01]  /*3eb0*/  STL.64 [R1], R14 ;  /* 0x0000000e01007387 */ /* 0x0003e20000100a00 */
[-C--:B------:R-:W-:Y:S01]  /*3ec0*/  LEA.HI.X.SX32 R247, R4, R18.reuse, 0x1, P1 ;  /* 0x0000001204f77211 */ /* 0x080fe200008f0eff */
[----:B------:R-:W-:Y:S01]  /*3ed0*/  IMAD R4, R20, 0x8, R7 ;  /* 0x0000000814047824 */ /* 0x000fe200078e0207 */
[----:B------:R-:W-:Y:S01]  /*3ee0*/  LEA.HI.X.SX32 R249, R12, R18, 0x1, P0 ;  /* 0x000000120cf97211 */ /* 0x000fe200000f0eff */
[----:B------:R-:W-:Y:S01]  /*3ef0*/  CS2R R48, SRZ ;  /* 0x0000000000307805 */ /* 0x000fe2000001ff00 */
[-C--:B------:R-:W-:Y:S01]  /*3f00*/  LEA R240, P0, R2, R228.reuse, 0x1 ;  /* 0x000000e402f07211 */ /* 0x080fe200078008ff */
[----:B------:R-:W-:Y:S01]  /*3f10*/  IMAD R5, R20, 0x8, R4 ;  /* 0x0000000814057824 */ /* 0x000fe200078e0204 */
[----:B------:R-:W-:Y:S01]  /*3f20*/  LEA R238, P1, R6, R228, 0x1 ;  /* 0x000000e406ee7211 */ /* 0x000fe200078208ff */
[----:B------:R-:W-:Y:S01]  /*3f30*/  CS2R R12, SRZ ;  /* 0x00000000000c7805 */ /* 0x000fe2000001ff00 */
[-C--:B------:R-:W-:Y:S01]  /*3f40*/  LEA.HI.X.SX32 R241, R2, R18.reuse, 0x1, P0 ;  /* 0x0000001202f17211 */ /* 0x080fe200000f0eff */
[----:B0-----:R-:W-:Y:S01]  /*3f50*/  CS2R R16, SRZ ;  /* 0x0000000000107805 */ /* 0x001fe2000001ff00 */
[----:B------:R-:W-:Y:S01]  /*3f60*/  LEA R2, R20, R5, 0x3 ;  /* 0x0000000514027211 */ /* 0x000fe200078e18ff */
[----:B-1----:R-:W-:Y:S01]  /*3f70*/  CS2R R14, SRZ ;  /* 0x00000000000e7805 */ /* 0x002fe2000001ff00 */
[-C--:B------:R-:W-:Y:S01]  /*3f80*/  LEA.HI.X.SX32 R239, R6, R18.reuse, 0x1, P1 ;  /* 0x0000001206ef7211 */ /* 0x080fe200008f0eff */
[----:B------:R-:W-:Y:S01]  /*3f90*/  CS2R R20, SRZ ;  /* 0x0000000000147805 */ /* 0x000fe2000001ff00 */
[----:B------:R-:W-:Y:S01]  /*3fa0*/  LEA.HI.X.SX32 R237, R3, R18, 0x1, P2 ;  /* 0x0000001203ed7211 */ /* 0x000fe200010f0eff */
[C---:B------:R-:W-:Y:S01]  /*3fb0*/  IMAD.IADD R3, R80.reuse, 0x1, R8 ;  /* 0x0000000150037824 */ /* 0x040fe200078e0208 */
[-C--:B------:R-:W-:Y:S01]  /*3fc0*/  LEA R234, P0, R7, R228.reuse, 0x1 ;  /* 0x000000e407ea7211 */ /* 0x080fe200078008ff */
[----:B------:R-:W-:Y:S01]  /*3fd0*/  IMAD.IADD R3, R80, 0x1, R82 ;  /* 0x0000000150037824 */ /* 0x000fe200078e0252 */
[-C--:B------:R-:W-:Y:S01]  /*3fe0*/  LEA R232, P1, R4, R228.reuse, 0x1 ;  /* 0x000000e404e87211 */ /* 0x080fe200078208ff */
[----:B------:R-:W-:Y:S01]  /*3ff0*/  IMAD.IADD R3, R80, 0x1, R252 ;  /* 0x0000000150037824 */ /* 0x000fe200078e02fc */
[-C--:B------:R-:W-:Y:S01]  /*4000*/  LEA R230, P2, R5, R228.reuse, 0x1 ;  /* 0x000000e405e67211 */ /* 0x080fe200078408ff */
[----:B------:R-:W-:Y:S01]  /*4010*/  CS2R R50, SRZ ;  /* 0x0000000000327805 */ /* 0x000fe2000001ff00 */
[----:B------:R-:W-:Y:S01]  /*4020*/  LEA R228, P3, R2, R228, 0x1 ;  /* 0x000000e402e47211 */ /* 0x000fe200078608ff */
[----:B------:R-:W-:Y:S01]  /*4030*/  CS2R R52, SRZ ;  /* 0x0000000000347805 */ /* 0x000fe2000001ff00 */
[-C--:B------:R-:W-:Y:S01]  /*4040*/  LEA.HI.X.SX32 R233, R4, R18.reuse, 0x1, P1 ;  /* 0x0000001204e97211 */ /* 0x080fe200008f0eff */
[----:B------:R-:W-:Y:S01]  /*4050*/  IMAD.IADD R4, R80, 0x1, R81 ;  /* 0x0000000150047824 */ /* 0x000fe200078e0251 */
[----:B------:R-:W-:Y:S01]  /*4060*/  LEA.HI.X.SX32 R229, R2, R18, 0x1, P3 ;  /* 0x0000001202e57211 */ /* 0x000fe200018f0eff */
[----:B------:R-:W-:Y:S01]  /*4070*/  IMAD.IADD R4, R80, 0x1, R84 ;  /* 0x0000000150047824 */ /* 0x000fe200078e0254 */
[C---:B------:R-:W-:Y:S01]  /*4080*/  LEA.HI R2, R87.reuse, R80, RZ, 0x1e ;  /* 0x0000005057027211 */ /* 0x040fe200078ff0ff */
[----:B------:R-:W-:Y:S01]  /*4090*/  IMAD.SHL.U32 R87, R87, 0x2, RZ ;  /* 0x0000000257577824 */ /* 0x000fe200078e00ff */
[----:B------:R-:W-:Y:S01]  /*40a0*/  MOV R2, c[0x0][0x1a4] ;  /* 0x0000690000027a02 */ /* 0x000fe20000000f00 */
[----:B------:R-:W-:Y:S01]  /*40b0*/  CS2R R54, SRZ ;  /* 0x0000000000367805 */ /* 0x000fe2000001ff00 */
[-C--:B------:R-:W-:Y:S01]  /*40c0*/  LEA.HI.X.SX32 R235, R7, R18.reuse, 0x1, P0 ;  /* 0x0000001207eb7211 */ /* 0x080fe200000f0eff */
[----:B------:R-:W-:Y:S01]  /*40d0*/  CS2R R56, SRZ ;  /* 0x0000000000387805 */ /* 0x000fe2000001ff00 */
[----:B------:R-:W-:Y:S01]  /*40e0*/  ISETP.NE.U32.AND P0, PT, R10, RZ, PT ;  /* 0x000000ff0a00720c */ /* 0x000fe20003f05070 */
[----:B------:R-:W-:Y:S01]  /*40f0*/  IMAD.WIDE R88, R2, 0x2, R164 ;  /* 0x0000000202587825 */ /* 0x000fe200078e02a4 */
[----:B------:R-:W-:Y:S01]  /*4100*/  LEA.HI.X.SX32 R231, R5, R18, 0x1, P2 ;  /* 0x0000001205e77211 */ /* 0x000fe200010f0eff */
[----:B------:R-:W-:Y:S01]  /*4110*/  CS2R R58, SRZ ;  /* 0x00000000003a7805 */ /* 0x000fe2000001ff00 */
[----:B------:R-:W-:Y:S01]  /*4120*/  IADD3 R5, R80, R9, RZ ;  /* 0x0000000950057210 */ /* 0x000fe20007ffe0ff */
[C---:B------:R-:W-:Y:S01]  /*4130*/  IMAD.SHL.U32 R3, R2.reuse, 0x2, RZ ;  /* 0x0000000202037824 */ /* 0x040fe200078e00ff */
[----:B------:R0:W-:Y:S01]  /*4140*/  STL.64 [R1+0x180], R88 ;  /* 0x0001805801007387 */ /* 0x0001e20000100a00 */
[----:B------:R-:W-:Y:S01]  /*4150*/  IMAD.WIDE R90, R2, 0x2, R166 ;  /* 0x00000002025a7825 */ /* 0x000fe200078e02a6 */
[----:B------:R-:W-:Y:S01]  /*4160*/  ISETP.LT.U32.AND P0, PT, R86, 0x40, !P0 ;  /* 0x000000405600780c */ /* 0x000fe20004701070 */
[----:B------:R-:W-:Y:S01]  /*4170*/  CS2R R18, SRZ ;  /* 0x0000000000127805 */ /* 0x000fe2000001ff00 */
[----:B------:R-:W-:Y:S01]  /*4180*/  IADD3 R5, R80, R83, RZ ;  /* 0x0000005350057210 */ /* 0x000fe20007ffe0ff */
[----:B------:R-:W-:Y:S01]  /*4190*/  IMAD R4, R2, 0x3, RZ ;  /* 0x0000000302047824 */ /* 0x000fe200078e02ff */
[----:B------:R-:W-:Y:S01]  /*41a0*/  SHF.L.U32 R217, R8, 0x3, RZ ;  /* 0x0000000308d97819 */ /* 0x000fe200000006ff */
[C---:B------:R-:W-:Y:S01]  /*41b0*/  IMAD.WIDE R92, R3.reuse, 0x2, R164 ;  /* 0x00000002035c7825 */ /* 0x040fe200078e02a4 */
[----:B------:R1:W-:Y:S01]  /*41c0*/  STL.64 [R1+0x178], R90 ;  /* 0x0001785a01007387 */ /* 0x0003e20000100a00 */
[C---:B------:R-:W-:Y:S01]  /*41d0*/  SHF.L.U32 R9, R2.reuse, 0x3, RZ ;  /* 0x0000000302097819 */ /* 0x040fe200000006ff */
[----:B------:R-:W-:Y:S01]  /*41e0*/  CS2R R60, SRZ ;  /* 0x00000000003c7805 */ /* 0x000fe2000001ff00 */
[----:B------:R-:W-:Y:S01]  /*41f0*/  IMAD.SHL.U32 R5, R2, 0x4, RZ ;  /* 0x0000000402057824 */ /* 0x000fe200078e00ff */
[----:B------:R-:W-:Y:S01]  /*4200*/  STL.64 [R1+0x170], R92 ;  /* 0x0001705c01007387 */ /* 0x000fe20000100a00 */
[----:B0-----:R-:W-:Y:S01]  /*4210*/  IMAD.WIDE R88, R3, 0x2, R166 ;  /* 0x0000000203587825 */ /* 0x001fe200078e02a6 */
[----:B------:R-:W-:Y:S01]  /*4220*/  IADD3 R218, R224, R218, RZ ;  /* 0x000000dae0da7210 */ /* 0x000fe20007ffe0ff */
[----:B------:R-:W-:Y:S01]  /*4230*/  CS2R R62, SRZ ;  /* 0x00000000003e7805 */ /* 0x000fe2000001ff00 */
[----:B------:R-:W-:Y:S01]  /*4240*/  MOV R10, 0xff800000 ;  /* 0xff800000000a7802 */ /* 0x000fe20000000f00 */
[C---:B------:R-:W-:Y:S01]  /*4250*/  IMAD R6, R2.reuse, 0x5, RZ ;  /* 0x0000000502067824 */ /* 0x040fe200078e02ff */
[----:B------:R0:W-:Y:S01]  /*4260*/  STL.64 [R1+0x168], R88 ;  /* 0x0001685801007387 */ /* 0x0001e20000100a00 */
[C---:B------:R-:W-:Y:S01]  /*4270*/  IMAD R7, R2.reuse, 0x6, RZ ;  /* 0x0000000602077824 */ /* 0x040fe200078e02ff */
[----:B------:R-:W-:Y:S01]  /*4280*/  MOV R206, 0x3f800000 ;  /* 0x3f80000000ce7802 */ /* 0x000fe20000000f00 */
[C---:B------:R-:W-:Y:S01]  /*4290*/  IMAD R8, R2.reuse, 0x7, RZ ;  /* 0x0000000702087824 */ /* 0x040fe200078e02ff */
[----:B------:R-:W-:Y:S01]  /*42a0*/  CS2R R64, SRZ ;  /* 0x0000000000407805 */ /* 0x000fe2000001ff00 */
[C---:B------:R-:W-:Y:S01]  /*42b0*/  IMAD R80, R2.reuse, 0x9, RZ ;  /* 0x0000000902507824 */ /* 0x040fe200078e02ff */
[----:B------:R-:W-:Y:S01]  /*42c0*/  CS2R R66, SRZ ;  /* 0x0000000000427805 */ /* 0x000fe2000001ff00 */
[C---:B------:R-:W-:Y:S01]  /*42d0*/  IMAD R81, R2.reuse, 0xa, RZ ;  /* 0x0000000a02517824 */ /* 0x040fe200078e02ff */
[----:B------:R-:W-:Y:S01]  /*42e0*/  LOP3.LUT R175, R175, 0x10, R168, 0x78, !PT ;  /* 0x00000010afaf7812 */ /* 0x000fe200078e78a8 */
[C---:B------:R-:W-:Y:S01]  /*42f0*/  IMAD R82, R2.reuse, 0xb, RZ ;  /* 0x0000000b02527824 */ /* 0x040fe200078e02ff */
[----:B------:R-:W-:Y:S01]  /*4300*/  UMOV UR4, URZ ;  /* 0x0000003f00047c82 */ /* 0x000fe20008000000 */
[C---:B------:R-:W-:Y:S01]  /*4310*/  IMAD R83, R2.reuse, 0xc, RZ ;  /* 0x0000000c02537824 */ /* 0x040fe200078e02ff */
[----:B------:R-:W-:Y:S01]  /*4320*/  UMOV UR5, URZ ;  /* 0x0000003f00057c82 */ /* 0x000fe20008000000 */
[----:B------:R-:W-:-:S02]  /*4330*/  IMAD R84, R2, 0xd, RZ ;  /* 0x0000000d02547824 */ /* 0x000fc400078e02ff */
[C---:B------:R-:W-:Y:S02]  /*4340*/  IMAD R85, R2.reuse, 0xe, RZ ;  /* 0x0000000e02557824 */ /* 0x040fe400078e02ff */
[----:B------:R-:W-:Y:S02]  /*4350*/  IMAD R86, R2, 0xf, RZ ;  /* 0x0000000f02567824 */ /* 0x000fe400078e02ff */
[----:B-1----:R-:W-:-:S04]  /*4360*/  IMAD.WIDE R90, R4, 0x2, R164 ;  /* 0x00000002045a7825 */ /* 0x002fc800078e02a4 */
[----:B------:R-:W-:Y:S01]  /*4370*/  IMAD.WIDE R2, R4, 0x2, R166 ;  /* 0x0000000204027825 */ /* 0x000fe200078e02a6 */
[----:B------:R-:W-:Y:S03]  /*4380*/  STL.64 [R1+0x160], R90 ;  /* 0x0001605a01007387 */ /* 0x000fe60000100a00 */
[C---:B0-----:R-:W-:Y:S01]  /*4390*/  IMAD.WIDE R88, R5.reuse, 0x2, R164 ;  /* 0x0000000205587825 */ /* 0x041fe200078e02a4 */
[----:B------:R0:W-:Y:S03]  /*43a0*/  STL.64 [R1+0x158], R2 ;  /* 0x0001580201007387 */ /* 0x0001e60000100a00 */
[----:B------:R-:W-:Y:S01]  /*43b0*/  IMAD.WIDE R4, R5, 0x2, R166 ;  /* 0x0000000205047825 */ /* 0x000fe200078e02a6 */
[----:B------:R1:W-:Y:S03]  /*43c0*/  STL.64 [R1+0x150], R88 ;  /* 0x0001505801007387 */ /* 0x0003e60000100a00 */
[----:B------:R-:W-:Y:S01]  /*43d0*/  IMAD.IADD R217, R224, 0x1, R217 ;  /* 0x00000001e0d97824 */ /* 0x000fe200078e02d9 */
[----:B------:R2:W-:Y:S01]  /*43e0*/  STL.64 [R1+0x148], R4 ;  /* 0x0001480401007387 */ /* 0x0005e20000100a00 */
[----:B------:R-:W-:Y:S01]  /*43f0*/  IMAD.IADD R224, R87, 0x1, R224 ;  /* 0x0000000157e07824 */ /* 0x000fe200078e02e0 */
[----:B------:R-:W-:Y:S01]  /*4400*/  LOP3.LUT R87, R161, 0x20, RZ, 0x3c, !PT ;  /* 0x00000020a1577812 */ /* 0x000fe200078e3cff */
[----:B0-----:R-:W-:Y:S01]  /*4410*/  IMAD.WIDE R2, R6, 0x2, R164 ;  /* 0x0000000206027825 */ /* 0x001fe200078e02a4 */
[----:B------:R-:W-:-:S03]  /*4420*/  LOP3.LUT R87, R160, 0x40, RZ, 0x3c, !PT ;  /* 0x00000040a0577812 */ /* 0x000fc600078e3cff */
[----:B-1----:R-:W-:Y:S01]  /*4430*/  IMAD.WIDE R88, R6, 0x2, R166 ;  /* 0x0000000206587825 */ /* 0x002fe200078e02a6 */
[----:B------:R0:W-:Y:S03]  /*4440*/  STL.64 [R1+0x140], R2 ;  /* 0x0001400201007387 */ /* 0x0001e60000100a00 */
[C---:B--2---:R-:W-:Y:S01]  /*4450*/  IMAD.WIDE R4, R7.reuse, 0x2, R164 ;  /* 0x0000000207047825 */ /* 0x044fe200078e02a4 */
[----:B------:R-:W-:Y:S04]  /*4460*/  STL.64 [R1+0x138], R88 ;  /* 0x0001385801007387 */ /* 0x000fe80000100a00 */
[----:B------:R1:W-:Y:S01]  /*4470*/  STL.64 [R1+0x130], R4 ;  /* 0x0001300401007387 */ /* 0x0003e20000100a00 */
[----:B0-----:R-:W-:-:S04]  /*4480*/  IMAD.WIDE R2, R7, 0x2, R166 ;  /* 0x0000000207027825 */ /* 0x001fc800078e02a6 */
[C---:B------:R-:W-:Y:S01]  /*4490*/  IMAD.WIDE R6, R8.reuse, 0x2, R164 ;  /* 0x0000000208067825 */ /* 0x040fe200078e02a4 */
[----:B------:R0:W-:Y:S03]  /*44a0*/  STL.64 [R1+0x128], R2 ;  /* 0x0001280201007387 */ /* 0x0001e60000100a00 */
[----:B-1----:R-:W-:Y:S01]  /*44b0*/  IMAD.WIDE R4, R8, 0x2, R166 ;  /* 0x0000000208047825 */ /* 0x002fe200078e02a6 */
[----:B------:R1:W-:Y:S04]  /*44c0*/  STL.64 [R1+0x120], R6 ;  /* 0x0001200601007387 */ /* 0x0003e80000100a00 */
[----:B------:R2:W-:Y:S01]  /*44d0*/  STL.64 [R1+0x118], R4 ;  /* 0x0001180401007387 */ /* 0x0005e20000100a00 */
[----:B0-----:R-:W-:-:S04]  /*44e0*/  IMAD.WIDE R2, R9, 0x2, R164 ;  /* 0x0000000209027825 */ /* 0x001fc800078e02a4 */
[----:B-1----:R-:W-:Y:S01]  /*44f0*/  IMAD.WIDE R6, R9, 0x2, R166 ;  /* 0x0000000209067825 */ /* 0x002fe200078e02a6 */
[----:B------:R0:W-:Y:S03]  /*4500*/  STL.64 [R1+0x110], R2 ;  /* 0x0001100201007387 */ /* 0x0001e60000100a00 */
[C---:B--2---:R-:W-:Y:S01]  /*4510*/  IMAD.WIDE R4, R80.reuse, 0x2, R164 ;  /* 0x0000000250047825 */ /* 0x044fe200078e02a4 */
[----:B------:R1:W-:Y:S04]  /*4520*/  STL.64 [R1+0x108], R6 ;  /* 0x0001080601007387 */ /* 0x0003e80000100a00 */
[----:B------:R2:W-:Y:S01]  /*4530*/  STL.64 [R1+0x100], R4 ;  /* 0x0001000401007387 */ /* 0x0005e20000100a00 */
[----:B0-----:R-:W-:-:S04]  /*4540*/  IMAD.WIDE R2, R80, 0x2, R166 ;  /* 0x0000000250027825 */ /* 0x001fc800078e02a6 */
[C---:B-1----:R-:W-:Y:S01]  /*4550*/  IMAD.WIDE R6, R81.reuse, 0x2, R164 ;  /* 0x0000000251067825 */ /* 0x042fe200078e02a4 */
[----:B------:R0:W-:Y:S03]  /*4560*/  STL.64 [R1+0xf8], R2 ;  /* 0x0000f80201007387 */ /* 0x0001e60000100a00 */
[----:B--2---:R-:W-:Y:S01]  /*4570*/  IMAD.WIDE R4, R81, 0x2, R166 ;  /* 0x0000000251047825 */ /* 0x004fe200078e02a6 */
        /* <DEDUP_REMOVED lines=20> */
[----:B0-----:R-:W-:-:S05]  /*46c0*/  IMAD.WIDE R2, R86, 0x2, R166 ;  /* 0x0000000256027825 */ /* 0x001fca00078e02a6 */
[----:B------:R1:W-:Y:S02]  /*46d0*/  STL.64 [R1+0x98], R2 ;  /* 0x0000980201007387 */ /* 0x0003e40000100a00 */
.L_x_1:
[----:B-1----:R-:W2:Y:S04]  /*46e0*/  LDL.64 R4, [R1+0x170] ;  /* 0x0001700001047983 */ /* 0x002ea80000100a00 */
[----:B------:R-:W3:Y:S04]  /*46f0*/  LDL.64 R8, [R1+0x168] ;  /* 0x0001680001087983 */ /* 0x000ee80000100a00 */
[----:B------:R-:W4:Y:S04]  /*4700*/  LDL.64 R92, [R1+0x160] ;  /* 0x00016000015c7983 */ /* 0x000f280000100a00 */
[----:B------:R-:W5:Y:S04]  /*4710*/  LDL.64 R6, [R1+0x180] ;  /* 0x0001800001067983 */ /* 0x000f680000100a00 */
[----:B------:R-:W4:Y:S04]  /*4720*/  LDL.64 R80, [R1+0x178] ;  /* 0x0001780001507983 */ /* 0x000f280000100a00 */
        /* <DEDUP_REMOVED lines=9> */
[----:B------:R-:W4:Y:S01]  /*47c0*/  LDL.64 R180, [R1+0x108] ;  /* 0x0001080001b47983 */ /* 0x000f220000100a00 */
[----:B------:R-:W-:-:S03]  /*47d0*/  IMAD.WIDE R2, R174, 0x2, R164 ;  /* 0x00000002ae027825 */ /* 0x000fc600078e02a4 */
[----:B------:R-:W4:Y:S01]  /*47e0*/  LDL.64 R84, [R1+0x148] ;  /* 0x0001480001547983 */ /* 0x000f220000100a00 */
[----:B------:R-:W-:-:S03]  /*47f0*/  IMAD.WIDE R82, R174, 0x2, R166 ;  /* 0x00000002ae527825 */ /* 0x000fc600078e02a6 */
[----:B------:R-:W4:Y:S04]  /*4800*/  LDL.64 R96, [R1+0x120] ;  /* 0x0001200001607983 */ /* 0x000f280000100a00 */
[----:B------:R0:W4:Y:S04]  /*4810*/  LDG.E.U16 R2, [R2.64] ;  /* 0x0000000602027981 */ /* 0x000128000c1e1500 */
[----:B------:R-:W4:Y:S04]  /*4820*/  LDL.64 R168, [R1+0xf8] ;  /* 0x0000f80001a87983 */ /* 0x000f280000100a00 */
[----:B------:R-:W4:Y:S04]  /*4830*/  LDL.64 R208, [R1+0xe8] ;  /* 0x0000e80001d07983 */ /* 0x000f280000100a00 */
[----:B0-----:R0:W4:Y:S04]  /*4840*/  LDG.E.U16 R3, [R82.64] ;  /* 0x0000000652037981 */ /* 0x001128000c1e1500 */
[----:B------:R-:W4:Y:S04]  /*4850*/  LDL.64 R202, [R1+0xe0] ;  /* 0x0000e00001ca7983 */ /* 0x000f280000100a00 */
[----:B------:R-:W4:Y:S04]  /*4860*/  LDL.64 R196, [R1+0xd8] ;  /* 0x0000d80001c47983 */ /* 0x000f280000100a00 */
[----:B------:R-:W4:Y:S04]  /*4870*/  LDL.64 R194, [R1+0xd0] ;  /* 0x0000d00001c27983 */ /* 0x000f280000100a00 */
[----:B------:R-:W4:Y:S04]  /*4880*/  LDL.64 R192, [R1+0xc0] ;  /* 0x0000c00001c07983 */ /* 0x000f280000100a00 */
[----:B------:R-:W4:Y:S01]  /*4890*/  LDL.64 R190, [R1+0xb8] ;  /* 0x0000b80001be7983 */ /* 0x000f220000100a00 */
[----:B--2---:R-:W-:-:S04]  /*48a0*/  IMAD.WIDE R4, R174, 0x2, R4 ;  /* 0x00000002ae047825 */ /* 0x004fc800078e0204 */
[C---:B---3--:R-:W-:Y:S02]  /*48b0*/  IMAD.WIDE R8, R174.reuse, 0x2, R8 ;  /* 0x00000002ae087825 */ /* 0x048fe400078e0208 */
[----:B------:R1:W2:Y:S02]  /*48c0*/  LDG.E.U16 R5, [R4.64] ;  /* 0x0000000604057981 */ /* 0x0002a4000c1e1500 */
[C---:B-----5:R-:W-:Y:S02]  /*48d0*/  IMAD.WIDE R6, R174.reuse, 0x2, R6 ;  /* 0x00000002ae067825 */ /* 0x060fe400078e0206 */
[----:B-1----:R1:W3:Y:S02]  /*48e0*/  LDG.E.U16 R4, [R8.64] ;  /* 0x0000000608047981 */ /* 0x0022e4000c1e1500 */
[C---:B----4-:R-:W-:Y:S02]  /*48f0*/  IMAD.WIDE R80, R174.reuse, 0x2, R80 ;  /* 0x00000002ae507825 */ /* 0x050fe400078e0250 */
[----:B------:R4:W5:Y:S02]  /*4900*/  LDG.E.U16 R7, [R6.64] ;  /* 0x0000000606077981 */ /* 0x000964000c1e1500 */
[----:B0-----:R-:W-:-:S04]  /*4910*/  IMAD.WIDE R82, R174, 0x2, R88 ;  /* 0x00000002ae527825 */ /* 0x001fc800078e0258 */
[C---:B-1----:R-:W-:Y:S01]  /*4920*/  IMAD.WIDE R8, R174.reuse, 0x2, R92 ;  /* 0x00000002ae087825 */ /* 0x042fe200078e025c */
[----:B----4-:R0:W4:Y:S04]  /*4930*/  LDG.E.U16 R6, [R80.64] ;  /* 0x0000000650067981 */ /* 0x010128000c1e1500 */
[----:B------:R1:W2:Y:S01]  /*4940*/  LDG.E.U16 R88, [R8.64] ;  /* 0x0000000608587981 */ /* 0x0002a2000c1e1500 */
[----:B------:R-:W-:-:S04]  /*4950*/  IMAD.WIDE R86, R174, 0x2, R86 ;  /* 0x00000002ae567825 */ /* 0x000fc800078e0256 */
[C---:B0-----:R-:W-:Y:S01]  /*4960*/  IMAD.WIDE R80, R174.reuse, 0x2, R90 ;  /* 0x00000002ae507825 */ /* 0x041fe200078e025a */
[----:B------:R0:W2:Y:S03]  /*4970*/  LDG.E.U16 R92, [R86.64] ;  /* 0x00000006565c7981 */ /* 0x0000a6000c1e1500 */
[C---:B-1----:R-:W-:Y:S01]  /*4980*/  IMAD.WIDE R8, R174.reuse, 0x2, R98 ;  /* 0x00000002ae087825 */ /* 0x042fe200078e0262 */
[----:B------:R1:W2:Y:S04]  /*4990*/  LDG.E.U16 R90, [R82.64] ;  /* 0x00000006525a7981 */ /* 0x0002a8000c1e1500 */
[----:B------:R-:W2:Y:S01]  /*49a0*/  LDL.64 R98, [R1+0xf0] ;  /* 0x0000f00001627983 */ /* 0x000ea20000100a00 */
[----:B0-----:R-:W-:-:S03]  /*49b0*/  IMAD.WIDE R86, R174, 0x2, R94 ;  /* 0x00000002ae567825 */ /* 0x001fc600078e025e */
[----:B------:R0:W3:Y:S01]  /*49c0*/  LDG.E.U16 R89, [R80.64] ;  /* 0x0000000650597981 */ /* 0x0000e2000c1e1500 */
[----:B-1----:R-:W-:-:S03]  /*49d0*/  IMAD.WIDE R82, R174, 0x2, R184 ;  /* 0x00000002ae527825 */ /* 0x002fc600078e02b8 */
[----:B------:R-:W3:Y:S04]  /*49e0*/  LDL.64 R184, [R1+0xa8] ;  /* 0x0000a80001b87983 */ /* 0x000ee80000100a00 */
[----:B------:R1:W3:Y:S01]  /*49f0*/  LDG.E.U16 R95, [R82.64] ;  /* 0x00000006525f7981 */ /* 0x0002e2000c1e1500 */
[----:B0-----:R-:W-:-:S03]  /*4a00*/  IMAD.WIDE R80, R174, 0x2, R186 ;  /* 0x00000002ae507825 */ /* 0x001fc600078e02ba */
[----:B------:R-:W3:Y:S04]  /*4a10*/  LDL.64 R186, [R1+0xb0] ;  /* 0x0000b00001ba7983 */ /* 0x000ee80000100a00 */
[----:B------:R0:W3:Y:S01]  /*4a20*/  LDG.E.U16 R93, [R8.64] ;  /* 0x00000006085d7981 */ /* 0x0000e2000c1e1500 */
[----:B-1----:R-:W-:-:S03]  /*4a30*/  IMAD.WIDE R82, R174, 0x2, R178 ;  /* 0x00000002ae527825 */ /* 0x002fc600078e02b2 */
[----:B------:R-:W3:Y:S04]  /*4a40*/  LDL.64 R178, [R1+0xc8] ;  /* 0x0000c80001b27983 */ /* 0x000ee80000100a00 */
[----:B------:R1:W4:Y:S01]  /*4a50*/  LDG.E.U16 R94, [R80.64] ;  /* 0x00000006505e7981 */ /* 0x000322000c1e1500 */
[----:B0-----:R-:W-:-:S03]  /*4a60*/  IMAD.WIDE R8, R174, 0x2, R182 ;  /* 0x00000002ae087825 */ /* 0x001fc600078e02b6 */
[----:B------:R-:W4:Y:S01]  /*4a70*/  LDL.64 R182, [R1+0xa0] ;  /* 0x0000a00001b67983 */ /* 0x000f220000100a00 */
[----:B-1----:R-:W-:-:S03]  /*4a80*/  IMAD.WIDE R80, R174, 0x2, R180 ;  /* 0x00000002ae507825 */ /* 0x002fc600078e02b4 */
[----:B------:R-:W4:Y:S01]  /*4a90*/  LDL.64 R180, [R1+0x98] ;  /* 0x0000980001b47983 */ /* 0x000f220000100a00 */
[----:B------:R-:W-:-:S05]  /*4aa0*/  IMAD.WIDE R84, R174, 0x2, R84 ;  /* 0x00000002ae547825 */ /* 0x000fca00078e0254 */
[----:B------:R0:W4:Y:S02]  /*4ab0*/  LDG.E.U16 R91, [R84.64] ;  /* 0x00000006545b7981 */ /* 0x000124000c1e1500 */
[C---:B0-----:R-:W-:Y:S02]  /*4ac0*/  IMAD.WIDE R84, R174.reuse, 0x2, R96 ;  /* 0x00000002ae547825 */ /* 0x041fe400078e0260 */
[----:B------:R2:W5:Y:S04]  /*4ad0*/  LDG.E.U16 R97, [R86.64] ;  /* 0x0000000656617981 */ /* 0x000568000c1e1500 */
[----:B------:R0:W5:Y:S02]  /*4ae0*/  LDG.E.U16 R96, [R84.64] ;  /* 0x0000000654607981 */ /* 0x000164000c1e1500 */
[----:B0-----:R-:W-:-:S02]  /*4af0*/  IMAD.WIDE R84, R174, 0x2, R168 ;  /* 0x00000002ae547825 */ /* 0x001fc400078e02a8 */
[----:B------:R0:W5:Y:S04]  /*4b00*/  LDG.E.U16 R168, [R82.64] ;  /* 0x0000000652a87981 */ /* 0x000168000c1e1500 */
[----:B------:R1:W5:Y:S01]  /*4b10*/  LDG.E.U16 R169, [R84.64] ;  /* 0x0000000654a97981 */ /* 0x000362000c1e1500 */
[----:B0-----:R-:W-:-:S04]  /*4b20*/  IMAD.WIDE R82, R174, 0x2, R196 ;  /* 0x00000002ae527825 */ /* 0x001fc800078e02c4 */
[----:B-1----:R-:W-:-:S06]  /*4b30*/  IMAD.WIDE R84, R174, 0x2, R194 ;  /* 0x00000002ae547825 */ /* 0x002fcc00078e02c2 */
[----:B------:R0:W5:Y:S01]  /*4b40*/  LDG.E.U16 R84, [R84.64] ;  /* 0x0000000654547981 */ /* 0x000162000c1e1500 */
[----:B--2---:R-:W-:-:S03]  /*4b50*/  IMAD.WIDE R86, R174, 0x2, R98 ;  /* 0x00000002ae567825 */ /* 0x004fc600078e0262 */
[----:B------:R1:W2:Y:S04]  /*4b60*/  LDG.E.U16 R98, [R8.64] ;  /* 0x0000000608627981 */ /* 0x0002a8000c1e1500 */
[----:B------:R0:W5:Y:S04]  /*4b70*/  LDG.E.U16 R99, [R80.64] ;  /* 0x0000000650637981 */ /* 0x000168000c1e1500 */
[----:B------:R3:W5:Y:S01]  /*4b80*/  LDG.E.U16 R171, [R86.64] ;  /* 0x0000000656ab7981 */ /* 0x000762000c1e1500 */
[----:B-1----:R-:W-:-:S04]  /*4b90*/  IMAD.WIDE R8, R174, 0x2, R208 ;  /* 0x00000002ae087825 */ /* 0x002fc800078e02d0 */
[----:B0-----:R-:W-:Y:S01]  /*4ba0*/  IMAD.WIDE R80, R174, 0x2, R202 ;  /* 0x00000002ae507825 */ /* 0x001fe200078e02ca */
[----:B------:R0:W5:Y:S01]  /*4bb0*/  LDG.E.U16 R177, [R8.64] ;  /* 0x0000000608b17981 */ /* 0x000162000c1e1500 */
[----:B------:R-:W-:-:S03]  /*4bc0*/  LOP3.LUT R188, R161, 0x20, RZ, 0x3c, !PT ;  /* 0x00000020a1bc7812 */ /* 0x000fc600078e3cff */
[----:B------:R-:W5:Y:S01]  /*4bd0*/  LDL.64 R202, [R1+0x88] ;  /* 0x0000880001ca7983 */ /* 0x000f620000100a00 */
[----:B---3--:R-:W-:-:S03]  /*4be0*/  IMAD.WIDE R86, R174, 0x2, R178 ;  /* 0x00000002ae567825 */ /* 0x008fc600078e02b2 */
[----:B------:R1:W3:Y:S01]  /*4bf0*/  LDG.E.U16 R178, [R80.64] ;  /* 0x0000000650b27981 */ /* 0x0002e2000c1e1500 */
[----:B0-----:R-:W-:-:S03]  /*4c00*/  IMAD.WIDE R8, R174, 0x2, R192 ;  /* 0x00000002ae087825 */ /* 0x001fc600078e02c0 */
[----:B------:R0:W3:Y:S04]  /*4c10*/  LDG.E.U16 R179, [R82.64] ;  /* 0x0000000652b37981 */ /* 0x0000e8000c1e1500 */
[----:B------:R4:W3:Y:S01]  /*4c20*/  LDG.E.U16 R86, [R86.64] ;  /* 0x0000000656567981 */ /* 0x0008e2000c1e1500 */
[----:B-1----:R-:W-:-:S03]  /*4c30*/  IMAD.WIDE R80, R174, 0x2, R190 ;  /* 0x00000002ae507825 */ /* 0x002fc600078e02be */
[----:B------:R1:W3:Y:S01]  /*4c40*/  LDG.E.U16 R85, [R8.64] ;  /* 0x0000000608557981 */ /* 0x0002e2000c1e1500 */
[----:B0-----:R-:W-:-:S03]  /*4c50*/  IMAD.WIDE R82, R174, 0x2, R186 ;  /* 0x00000002ae527825 */ /* 0x001fc600078e02ba */
[----:B----4-:R0:W4:Y:S01]  /*4c60*/  LDG.E.U16 R87, [R80.64] ;  /* 0x0000000650577981 */ /* 0x010122000c1e1500 */
[----:B-1----:R-:W-:-:S03]  /*4c70*/  IMAD.WIDE R8, R174, 0x2, R184 ;  /* 0x00000002ae087825 */ /* 0x002fc600078e02b8 */
[----:B------:R1:W3:Y:S01]  /*4c80*/  LDG.E.U16 R82, [R82.64] ;  /* 0x0000000652527981 */ /* 0x0002e2000c1e1500 */
[----:B0-----:R-:W-:-:S03]  /*4c90*/  IMAD.WIDE R80, R174, 0x2, R182 ;  /* 0x00000002ae507825 */ /* 0x001fc600078e02b6 */
[----:B-1----:R0:W4:Y:S04]  /*4ca0*/  LDG.E.U16 R83, [R8.64] ;  /* 0x0000000608537981 */ /* 0x002128000c1e1500 */
[----:B------:R1:W4:Y:S01]  /*4cb0*/  LDG.E.U16 R80, [R80.64] ;  /* 0x0000000650507981 */ /* 0x000322000c1e1500 */
[----:B0-----:R-:W-:-:S06]  /*4cc0*/  IMAD.WIDE R8, R174, 0x2, R180 ;  /* 0x00000002ae087825 */ /* 0x001fcc00078e02b4 */
[----:B------:R0:W4:Y:S04]  /*4cd0*/  LDG.E.U16 R8, [R8.64] ;  /* 0x0000000608087981 */ /* 0x000128000c1e1500 */
[----:B------:R-:W-:Y:S01]  /*4ce0*/  BAR.SYNC.DEFER_BLOCKING 0x0 ;  /* 0x0000000000007b1d */ /* 0x000fe20000010000 */
[C---:B------:R-:W-:Y:S02]  /*4cf0*/  LOP3.LUT R181, R172.reuse, 0x10, RZ, 0x3c, !PT ;  /* 0x00000010acb57812 */ /* 0x040fe400078e3cff */
[----:B------:R-:W-:-:S03]  /*4d00*/  LOP3.LUT R180, R172, 0x20, RZ, 0x3c, !PT ;  /* 0x00000020acb47812 */ /* 0x000fc600078e3cff */
[----:B------:R0:W-:Y:S04]  /*4d10*/  STS.U16 [R172+0x8000], R2 ;  /* 0x00800002ac007388 */ /* 0x0001e80000000400 */
[----:B------:R0:W-:Y:S01]  /*4d20*/  STS.U16 [R172+0x8100], R3 ;  /* 0x00810003ac007388 */ /* 0x0001e20000000400 */
[----:B-1----:R-:W-:Y:S02]  /*4d30*/  LOP3.LUT R81, R172, 0x70, RZ, 0x3c, !PT ;  /* 0x00000070ac517812 */ /* 0x002fe400078e3cff */
[C---:B0-----:R-:W-:Y:S02]  /*4d40*/  LOP3.LUT R2, R161.reuse, 0x60, RZ, 0x3c, !PT ;  /* 0x00000060a1027812 */ /* 0x041fe400078e3cff */
[----:B------:R-:W-:Y:S02]  /*4d50*/  LOP3.LUT R3, R161, 0x40, RZ, 0x3c, !PT ;  /* 0x00000040a1037812 */ /* 0x000fe400078e3cff */
[----:B------:R-:W-:Y:S01]  /*4d60*/  LOP3.LUT R9, R160, 0x40, RZ, 0x3c, !PT ;  /* 0x00000040a0097812 */ /* 0x000fe200078e3cff */
[----:B--2---:R-:W-:Y:S04]  /*4d70*/  STS.U16 [R172+0x9000], R98 ;  /* 0x00900062ac007388 */ /* 0x004fe80000000400 */
[----:B-----5:R-:W-:Y:S04]  /*4d80*/  STS.U16 [R172+0x9100], R99 ;  /* 0x00910063ac007388 */ /* 0x020fe80000000400 */
[----:B------:R-:W-:Y:S04]  /*4d90*/  STS.U16 [R181+0x8200], R7 ;  /* 0x00820007b5007388 */ /* 0x000fe80000000400 */
[----:B------:R-:W-:Y:S04]  /*4da0*/  STS.U16 [R181+0x8300], R6 ;  /* 0x00830006b5007388 */ /* 0x000fe80000000400 */
[----:B------:R-:W-:Y:S04]  /*4db0*/  STS.U16 [R181+0x9200], R168 ;  /* 0x009200a8b5007388 */ /* 0x000fe80000000400 */
[----:B------:R0:W-:Y:S04]  /*4dc0*/  STS.U16 [R181+0x9300], R169 ;  /* 0x009300a9b5007388 */ /* 0x0001e80000000400 */
[----:B------:R-:W-:Y:S04]  /*4dd0*/  STS.U16 [R180+0x8400], R5 ;  /* 0x00840005b4007388 */ /* 0x000fe80000000400 */
[----:B------:R-:W-:Y:S01]  /*4de0*/  STS.U16 [R180+0x8500], R4 ;  /* 0x00850004b4007388 */ /* 0x000fe20000000400 */
[----:B0-----:R-:W-:-:S03]  /*4df0*/  LOP3.LUT R181, R172, 0x30, RZ, 0x3c, !PT ;  /* 0x00000030acb57812 */ /* 0x001fc600078e3cff */
[----:B------:R-:W-:Y:S04]  /*4e00*/  STS.U16 [R180+0x9400], R171 ;  /* 0x009400abb4007388 */ /* 0x000fe80000000400 */
[----:B------:R0:W-:Y:S04]  /*4e10*/  STS.U16 [R180+0x9500], R177 ;  /* 0x009500b1b4007388 */ /* 0x0001e80000000400 */
[----:B------:R-:W-:Y:S04]  /*4e20*/  STS.U16 [R181+0x8600], R88 ;  /* 0x00860058b5007388 */ /* 0x000fe80000000400 */
[----:B------:R-:W-:Y:S01]  /*4e30*/  STS.U16 [R181+0x8700], R89 ;  /* 0x00870059b5007388 */ /* 0x000fe20000000400 */
[----:B0-----:R-:W-:-:S03]  /*4e40*/  LOP3.LUT R180, R172, 0x40, RZ, 0x3c, !PT ;  /* 0x00000040acb47812 */ /* 0x001fc600078e3cff */
[----:B---3--:R-:W-:Y:S04]  /*4e50*/  STS.U16 [R181+0x9600], R178 ;  /* 0x009600b2b5007388 */ /* 0x008fe80000000400 */
        /* <DEDUP_REMOVED lines=9> */
[----:B------:R-:W-:Y:S04]  /*4ef0*/  STS.U16 [R181+0x9a00], R85 ;  /* 0x009a0055b5007388 */ /* 0x000fe80000000400 */
[----:B----4-:R-:W-:Y:S04]  /*4f00*/  STS.U16 [R181+0x9b00], R87 ;  /* 0x009b0057b5007388 */ /* 0x010fe80000000400 */
        /* <DEDUP_REMOVED lines=8> */
[----:B------:R-:W-:Y:S06]  /*4f90*/  BAR.SYNC.DEFER_BLOCKING 0x0 ;  /* 0x0000000000007b1d */ /* 0x000fec0000010000 */
[----:B------:R-:W-:Y:S04]  /*4fa0*/  LDSM.16.MT88.4 R4, [R161] ;  /* 0x00000000a104783b */ /* 0x000fe80000004200 */
[----:B------:R-:W0:Y:S04]  /*4fb0*/  LDSM.16.M88.4 R184, [R160+0x8000] ;  /* 0x00800000a0b8783b */ /* 0x000e280000000200 */
[----:B------:R-:W-:Y:S04]  /*4fc0*/  LDSM.16.MT88.4 R180, [R161+0x800] ;  /* 0x00080000a1b4783b */ /* 0x000fe80000004200 */
[----:B------:R-:W1:Y:S04]  /*4fd0*/  LDSM.16.MT88.4 R92, [R188] ;  /* 0x00000000bc5c783b */ /* 0x000e680000004200 */
[----:B------:R-:W2:Y:S04]  /*4fe0*/  LDSM.16.MT88.4 R84, [R3] ;  /* 0x000000000354783b */ /* 0x000ea80000004200 */
[----:B------:R-:W3:Y:S04]  /*4ff0*/  LDSM.16.MT88.4 R192, [R2] ;  /* 0x0000000002c0783b */ /* 0x000ee80000004200 */
[----:B------:R-:W4:Y:S04]  /*5000*/  LDSM.16.MT88.4 R80, [R188+0x800] ;  /* 0x00080000bc50783b */ /* 0x000f280000004200 */
[----:B------:R-:W5:Y:S04]  /*5010*/  LDSM.16.MT88.4 R88, [R3+0x800] ;  /* 0x000800000358783b */ /* 0x000f680000004200 */
[----:B------:R-:W-:Y:S04]  /*5020*/  LDSM.16.MT88.4 R96, [R161+0x1000] ;  /* 0x00100000a160783b */ /* 0x000fe80000004200 */
[----:B------:R-:W-:Y:S01]  /*5030*/  LDSM.16.MT88.4 R208, [R2+0x1800] ;  /* 0x0018000002d0783b */ /* 0x000fe20000004200 */
[-C--:B0-----:R-:W-:Y:S08]  /*5040*/  HMMA.16816.F32.BF16 R4, R4, R184.reuse, RZ ;  /* 0x000000b80404723c */ /* 0x081ff000000418ff */
[----:B-1----:R-:W-:Y:S11]  /*5050*/  HMMA.16816.F32.BF16 R92, R92, R184, RZ ;  /* 0x000000b85c5c723c */ /* 0x002ff600000418ff */
[----:B------:R-:W-:Y:S05]  /*5060*/  @!UPT UIADD3 URZ, URZ, URZ, URZ ;  /* 0x0000003f3f3ff290 */ /* 0x000fea000fffe03f */
[----:B------:R-:W-:Y:S01]  /*5070*/  HMMA.16816.F32.BF16 R180, R180, R186, R4 ;  /* 0x000000bab4b4723c */ /* 0x000fe20000041804 */
[----:B------:R-:W0:Y:S07]  /*5080*/  LDSM.16.MT88.4 R4, [R2+0x800] ;  /* 0x000800000204783b */ /* 0x000e2e0000004200 */
[-C--:B--2---:R-:W-:Y:S08]  /*5090*/  HMMA.16816.F32.BF16 R84, R84, R184.reuse, RZ ;  /* 0x000000b85454723c */ /* 0x084ff000000418ff */
[----:B---3--:R-:W-:Y:S08]  /*50a0*/  HMMA.16816.F32.BF16 R192, R192, R184, RZ ;  /* 0x000000b8c0c0723c */ /* 0x008ff000000418ff */
[-C--:B----4-:R-:W-:Y:S01]  /*50b0*/  HMMA.16816.F32.BF16 R80, R80, R186.reuse, R92 ;  /* 0x000000ba5050723c */ /* 0x090fe2000004185c */
[----:B------:R-:W-:Y:S07]  /*50c0*/  LDSM.16.MT88.4 R92, [R188+0x1000] ;  /* 0x00100000bc5c783b */ /* 0x000fee0000004200 */
[-C--:B-----5:R-:W-:Y:S01]  /*50d0*/  HMMA.16816.F32.BF16 R88, R88, R186.reuse, R84 ;  /* 0x000000ba5858723c */ /* 0x0a0fe20000041854 */
[----:B------:R-:W1:Y:S07]  /*50e0*/  LDSM.16.M88.4 R84, [R9+0x8000] ;  /* 0x008000000954783b */ /* 0x000e6e0000000200 */
[----:B0-----:R-:W-:Y:S01]  /*50f0*/  HMMA.16816.F32.BF16 R184, R4, R186, R192 ;  /* 0x000000ba04b8723c */ /* 0x001fe200000418c0 */
[----:B------:R-:W0:Y:S04]  /*5100*/  LDSM.16.MT88.4 R4, [R3+0x1000] ;  /* 0x001000000304783b */ /* 0x000e280000004200 */
[----:B------:R-:W2:Y:S03]  /*5110*/  LDSM.16.MT88.4 R192, [R2+0x1000] ;  /* 0x0010000002c0783b */ /* 0x000ea60000004200 */
[-C--:B-1----:R-:W-:Y:S01]  /*5120*/  HMMA.16816.F32.BF16 R180, R96, R84.reuse, R180 ;  /* 0x0000005460b4723c */ /* 0x082fe200000418b4 */
[----:B------:R-:W1:Y:S07]  /*5130*/  LDSM.16.MT88.4 R96, [R161+0x1800] ;  /* 0x00180000a160783b */ /* 0x000e6e0000004200 */
[-C--:B0-----:R-:W-:Y:S01]  /*5140*/  HMMA.16816.F32.BF16 R88, R4, R84.reuse, R88 ;  /* 0x000000540458723c */ /* 0x081fe20000041858 */
[----:B------:R-:W0:Y:S07]  /*5150*/  LDSM.16.MT88.4 R4, [R3+0x1800] ;  /* 0x001800000304783b */ /* 0x000e2e0000004200 */
[-C--:B------:R-:W-:Y:S01]  /*5160*/  HMMA.16816.F32.BF16 R80, R92, R84.reuse, R80 ;  /* 0x000000545c50723c */ /* 0x080fe20000041850 */
[----:B------:R-:W3:Y:S07]  /*5170*/  LDSM.16.MT88.4 R92, [R188+0x1800] ;  /* 0x00180000bc5c783b */ /* 0x000eee0000004200 */
[----:B--2---:R-:W-:Y:S01]  /*5180*/  HMMA.16816.F32.BF16 R184, R192, R84, R184 ;  /* 0x00000054c0b8723c */ /* 0x004fe200000418b8 */
[----:B------:R-:W-:Y:S07]  /*5190*/  LDSM.16.M88.4 R192, [R160+0x8080] ;  /* 0x00808000a0c0783b */ /* 0x000fee0000000200 */
[-C--:B-1----:R-:W-:Y:S01]  /*51a0*/  HMMA.16816.F32.BF16 R180, R96, R86.reuse, R180 ;  /* 0x0000005660b4723c */ /* 0x082fe200000418b4 */
[----:B------:R-:W1:Y:S07]  /*51b0*/  LDSM.16.MT88.4 R96, [R161+0x2000] ;  /* 0x00200000a160783b */ /* 0x000e6e0000004200 */
[-C--:B0-----:R-:W-:Y:S01]  /*51c0*/  HMMA.16816.F32.BF16 R88, R4, R86.reuse, R88 ;  /* 0x000000560458723c */ /* 0x081fe20000041858 */
[----:B------:R-:W0:Y:S07]  /*51d0*/  LDSM.16.MT88.4 R4, [R3+0x2000] ;  /* 0x002000000304783b */ /* 0x000e2e0000004200 */
[-C--:B---3--:R-:W-:Y:S01]  /*51e0*/  HMMA.16816.F32.BF16 R80, R92, R86.reuse, R80 ;  /* 0x000000565c50723c */ /* 0x088fe20000041850 */
[----:B------:R-:W2:Y:S07]  /*51f0*/  LDSM.16.MT88.4 R92, [R188+0x2000] ;  /* 0x00200000bc5c783b */ /* 0x000eae0000004200 */
[----:B------:R-:W-:Y:S01]  /*5200*/  HMMA.16816.F32.BF16 R84, R208, R86, R184 ;  /* 0x00000056d054723c */ /* 0x000fe200000418b8 */
[----:B------:R-:W3:Y:S04]  /*5210*/  LDSM.16.MT88.4 R184, [R161+0x2800] ;  /* 0x00280000a1b8783b */ /* 0x000ee80000004200 */
[----:B------:R-:W-:Y:S03]  /*5220*/  LDSM.16.MT88.4 R208, [R2+0x3800] ;  /* 0x0038000002d0783b */ /* 0x000fe60000004200 */
[-C--:B-1----:R-:W-:Y:S01]  /*5230*/  HMMA.16816.F32.BF16 R180, R96, R192.reuse, R180 ;  /* 0x000000c060b4723c */ /* 0x082fe200000418b4 */
[----:B------:R-:W1:Y:S07]  /*5240*/  LDSM.16.MT88.4 R96, [R2+0x2000] ;  /* 0x002000000260783b */ /* 0x000e6e0000004200 */
[-C--:B0-----:R-:W-:Y:S01]  /*5250*/  HMMA.16816.F32.BF16 R88, R4, R192.reuse, R88 ;  /* 0x000000c00458723c */ /* 0x081fe20000041858 */
[----:B------:R-:W0:Y:S07]  /*5260*/  LDSM.16.MT88.4 R4, [R3+0x2800] ;  /* 0x002800000304783b */ /* 0x000e2e0000004200 */
[----:B--2---:R-:W-:Y:S01]  /*5270*/  HMMA.16816.F32.BF16 R80, R92, R192, R80 ;  /* 0x000000c05c50723c */ /* 0x004fe20000041850 */
[----:B------:R-:W2:Y:S07]  /*5280*/  LDSM.16.MT88.4 R92, [R188+0x2800] ;  /* 0x00280000bc5c783b */ /* 0x000eae0000004200 */
[----:B---3--:R-:W-:Y:S01]  /*5290*/  HMMA.16816.F32.BF16 R180, R184, R194, R180 ;  /* 0x000000c2b8b4723c */ /* 0x008fe200000418b4 */
[----:B------:R-:W-:Y:S07]  /*52a0*/  LDSM.16.M88.4 R184, [R9+0x8080] ;  /* 0x0080800009b8783b */ /* 0x000fee0000000200 */
[----:B-1----:R-:W-:Y:S01]  /*52b0*/  HMMA.16816.F32.BF16 R84, R96, R192, R84 ;  /* 0x000000c06054723c */ /* 0x002fe20000041854 */
[----:B------:R-:W1:Y:S07]  /*52c0*/  LDSM.16.MT88.4 R96, [R2+0x2800] ;  /* 0x002800000260783b */ /* 0x000e6e0000004200 */
[-C--:B0-----:R-:W-:Y:S01]  /*52d0*/  HMMA.16816.F32.BF16 R88, R4, R194.reuse, R88 ;  /* 0x000000c20458723c */ /* 0x081fe20000041858 */
[----:B------:R-:W0:Y:S07]  /*52e0*/  LDSM.16.MT88.4 R4, [R188+0x3000] ;  /* 0x00300000bc04783b */ /* 0x000e2e0000004200 */
[-C--:B--2---:R-:W-:Y:S01]  /*52f0*/  HMMA.16816.F32.BF16 R80, R92, R194.reuse, R80 ;  /* 0x000000c25c50723c */ /* 0x084fe20000041850 */
[----:B------:R-:W2:Y:S07]  /*5300*/  LDSM.16.MT88.4 R92, [R161+0x3000] ;  /* 0x00300000a15c783b */ /* 0x000eae0000004200 */
[----:B-1----:R-:W-:Y:S01]  /*5310*/  HMMA.16816.F32.BF16 R192, R96, R194, R84 ;  /* 0x000000c260c0723c */ /* 0x002fe20000041854 */
[----:B------:R-:W1:Y:S04]  /*5320*/  LDSM.16.MT88.4 R84, [R3+0x3000] ;  /* 0x003000000354783b */ /* 0x000e680000004200 */
[----:B------:R-:W3:Y:S11]  /*5330*/  LDSM.16.MT88.4 R96, [R2+0x3000] ;  /* 0x003000000260783b */ /* 0x000ef60000004200 */
[-C--:B0-----:R-:W-:Y:S01]  /*5340*/  HMMA.16816.F32.BF16 R80, R4, R184.reuse, R80 ;  /* 0x000000b80450723c */ /* 0x081fe20000041850 */
[----:B------:R-:W0:Y:S07]  /*5350*/  LDSM.16.MT88.4 R4, [R188+0x3800] ;  /* 0x00380000bc04783b */ /* 0x000e2e0000004200 */
[-C--:B--2---:R-:W-:Y:S01]  /*5360*/  HMMA.16816.F32.BF16 R180, R92, R184.reuse, R180 ;  /* 0x000000b85cb4723c */ /* 0x084fe200000418b4 */
[----:B------:R-:W2:Y:S07]  /*5370*/  LDSM.16.MT88.4 R92, [R161+0x3800] ;  /* 0x00380000a15c783b */ /* 0x000eae0000004200 */
[-C--:B-1----:R-:W-:Y:S01]  /*5380*/  HMMA.16816.F32.BF16 R88, R84, R184.reuse, R88 ;  /* 0x000000b85458723c */ /* 0x082fe20000041858 */
[----:B------:R-:W1:Y:S07]  /*5390*/  LDSM.16.MT88.4 R84, [R3+0x3800] ;  /* 0x003800000354783b */ /* 0x000e6e0000004200 */
[----:B---3--:R-:W-:Y:S01]  /*53a0*/  HMMA.16816.F32.BF16 R192, R96, R184, R192 ;  /* 0x000000b860c0723c */ /* 0x008fe200000418c0 */
[----:B------:R-:W-:Y:S07]  /*53b0*/  LDSM.16.MT88.4 R96, [R161+0x4000] ;  /* 0x00400000a160783b */ /* 0x000fee0000004200 */
[-C--:B0-----:R-:W-:Y:S01]  /*53c0*/  HMMA.16816.F32.BF16 R80, R4, R186.reuse, R80 ;  /* 0x000000ba0450723c */ /* 0x081fe20000041850 */
[----:B------:R-:W0:Y:S07]  /*53d0*/  LDSM.16.M88.4 R4, [R160+0x8100] ;  /* 0x00810000a004783b */ /* 0x000e2e0000000200 */
[-C--:B--2---:R-:W-:Y:S01]  /*53e0*/  HMMA.16816.F32.BF16 R180, R92, R186.reuse, R180 ;  /* 0x000000ba5cb4723c */ /* 0x084fe200000418b4 */
[----:B------:R-:W2:Y:S07]  /*53f0*/  LDSM.16.MT88.4 R92, [R3+0x4000] ;  /* 0x00400000035c783b */ /* 0x000eae0000004200 */
[----:B-1----:R-:W-:Y:S01]  /*5400*/  HMMA.16816.F32.BF16 R88, R84, R186, R88 ;  /* 0x000000ba5458723c */ /* 0x002fe20000041858 */
[----:B------:R-:W1:Y:S11]  /*5410*/  LDSM.16.MT88.4 R84, [R188+0x4000] ;  /* 0x00400000bc54783b */ /* 0x000e760000004200 */
[----:B------:R-:W-:Y:S04]  /*5420*/  @!UPT UIADD3 URZ, URZ, URZ, URZ ;  /* 0x0000003f3f3ff290 */ /* 0x000fe8000fffe03f */
[----:B0-----:R-:W-:Y:S01]  /*5430*/  HMMA.16816.F32.BF16 R96, R96, R4, R180 ;  /* 0x000000046060723c */ /* 0x001fe200000418b4 */
[----:B------:R-:W0:Y:S07]  /*5440*/  LDSM.16.MT88.4 R180, [R2+0x4000] ;  /* 0x0040000002b4783b */ /* 0x000e2e0000004200 */
[----:B------:R-:W-:Y:S01]  /*5450*/  HMMA.16816.F32.BF16 R192, R208, R186, R192 ;  /* 0x000000bad0c0723c */ /* 0x000fe200000418c0 */
[----:B------:R-:W3:Y:S04]  /*5460*/  LDSM.16.MT88.4 R184, [R161+0x4800] ;  /* 0x00480000a1b8783b */ /* 0x000ee80000004200 */
[----:B------:R-:W-:Y:S03]  /*5470*/  LDSM.16.MT88.4 R208, [R3+0x6000] ;  /* 0x0060000003d0783b */ /* 0x000fe60000004200 */
[-C--:B--2---:R-:W-:Y:S01]  /*5480*/  HMMA.16816.F32.BF16 R88, R92, R4.reuse, R88 ;  /* 0x000000045c58723c */ /* 0x084fe20000041858 */
[----:B------:R-:W2:Y:S07]  /*5490*/  LDSM.16.MT88.4 R92, [R188+0x4800] ;  /* 0x00480000bc5c783b */ /* 0x000eae0000004200 */
[-C--:B-1----:R-:W-:Y:S01]  /*54a0*/  HMMA.16816.F32.BF16 R80, R84, R4.reuse, R80 ;  /* 0x000000045450723c */ /* 0x082fe20000041850 */
[----:B------:R-:W1:Y:S07]  /*54b0*/  LDSM.16.MT88.4 R84, [R3+0x4800] ;  /* 0x004800000354783b */ /* 0x000e6e0000004200 */
[----:B0-----:R-:W-:Y:S01]  /*54c0*/  HMMA.16816.F32.BF16 R180, R180, R4, R192 ;  /* 0x00000004b4b4723c */ /* 0x001fe200000418c0 */
[----:B------:R-:W0:Y:S07]  /*54d0*/  LDSM.16.MT88.4 R192, [R2+0x4800] ;  /* 0x0048000002c0783b */ /* 0x000e2e0000004200 */
[-C--:B---3--:R-:W-:Y:S01]  /*54e0*/  HMMA.16816.F32.BF16 R96, R184, R6.reuse, R96 ;  /* 0x00000006b860723c */ /* 0x088fe20000041860 */
[----:B------:R-:W-:Y:S07]  /*54f0*/  LDSM.16.MT88.4 R184, [R161+0x5000] ;  /* 0x00500000a1b8783b */ /* 0x000fee0000004200 */
[-C--:B--2---:R-:W-:Y:S01]  /*5500*/  HMMA.16816.F32.BF16 R80, R92, R6.reuse, R80 ;  /* 0x000000065c50723c */ /* 0x084fe20000041850 */
[----:B------:R-:W-:Y:S07]  /*5510*/  LDSM.16.MT88.4 R92, [R188+0x5000] ;  /* 0x00500000bc5c783b */ /* 0x000fee0000004200 */
[-C--:B-1----:R-:W-:Y:S01]  /*5520*/  HMMA.16816.F32.BF16 R88, R84, R6.reuse, R88 ;  /* 0x000000065458723c */ /* 0x082fe20000041858 */
[----:B------:R-:W1:Y:S07]  /*5530*/  LDSM.16.M88.4 R84, [R9+0x8100] ;  /* 0x008100000954783b */ /* 0x000e6e0000000200 */
[----:B0-----:R-:W-:Y:S01]  /*5540*/  HMMA.16816.F32.BF16 R180, R192, R6, R180 ;  /* 0x00000006c0b4723c */ /* 0x001fe200000418b4 */
[----:B------:R-:W0:Y:S04]  /*5550*/  LDSM.16.MT88.4 R4, [R3+0x5000] ;  /* 0x005000000304783b */ /* 0x000e280000004200 */
[----:B------:R-:W2:Y:S03]  /*5560*/  LDSM.16.MT88.4 R192, [R2+0x5000] ;  /* 0x0050000002c0783b */ /* 0x000ea60000004200 */
[-C--:B-1----:R-:W-:Y:S01]  /*5570*/  HMMA.16816.F32.BF16 R96, R184, R84.reuse, R96 ;  /* 0x00000054b860723c */ /* 0x082fe20000041860 */
[----:B------:R-:W1:Y:S07]  /*5580*/  LDSM.16.MT88.4 R184, [R161+0x5800] ;  /* 0x00580000a1b8783b */ /* 0x000e6e0000004200 */
[-C--:B------:R-:W-:Y:S01]  /*5590*/  HMMA.16816.F32.BF16 R80, R92, R84.reuse, R80 ;  /* 0x000000545c50723c */ /* 0x080fe20000041850 */
[----:B------:R-:W3:Y:S07]  /*55a0*/  LDSM.16.MT88.4 R92, [R188+0x5800] ;  /* 0x00580000bc5c783b */ /* 0x000eee0000004200 */
[-C--:B0-----:R-:W-:Y:S01]  /*55b0*/  HMMA.16816.F32.BF16 R88, R4, R84.reuse, R88 ;  /* 0x000000540458723c */ /* 0x081fe20000041858 */
[----:B------:R-:W0:Y:S07]  /*55c0*/  LDSM.16.MT88.4 R4, [R3+0x5800] ;  /* 0x005800000304783b */ /* 0x000e2e0000004200 */
[----:B--2---:R-:W-:Y:S01]  /*55d0*/  HMMA.16816.F32.BF16 R180, R192, R84, R180 ;  /* 0x00000054c0b4723c */ /* 0x004fe200000418b4 */
[----:B------:R-:W2:Y:S07]  /*55e0*/  LDSM.16.MT88.4 R192, [R2+0x5800] ;  /* 0x0058000002c0783b */ /* 0x000eae0000004200 */
[-C--:B-1----:R-:W-:Y:S01]  /*55f0*/  HMMA.16816.F32.BF16 R96, R184, R86.reuse, R96 ;  /* 0x00000056b860723c */ /* 0x082fe20000041860 */
[----:B------:R-:W-:Y:S07]  /*5600*/  LDSM.16.MT88.4 R184, [R161+0x6000] ;  /* 0x00600000a1b8783b */ /* 0x000fee0000004200 */
[-C--:B---3--:R-:W-:Y:S01]  /*5610*/  HMMA.16816.F32.BF16 R80, R92, R86.reuse, R80 ;  /* 0x000000565c50723c */ /* 0x088fe20000041850 */
[----:B------:R-:W1:Y:S07]  /*5620*/  LDSM.16.M88.4 R92, [R160+0x8180] ;  /* 0x00818000a05c783b */ /* 0x000e6e0000000200 */
[-C--:B0-----:R-:W-:Y:S01]  /*5630*/  HMMA.16816.F32.BF16 R88, R4, R86.reuse, R88 ;  /* 0x000000560458723c */ /* 0x081fe20000041858 */
[----:B------:R-:W0:Y:S07]  /*5640*/  LDSM.16.MT88.4 R4, [R188+0x6000] ;  /* 0x00600000bc04783b */ /* 0x000e2e0000004200 */
[----:B--2---:R-:W-:Y:S01]  /*5650*/  HMMA.16816.F32.BF16 R180, R192, R86, R180 ;  /* 0x00000056c0b4723c */ /* 0x004fe200000418b4 */
[----:B------:R-:W2:Y:S04]  /*5660*/  LDSM.16.MT88.4 R84, [R2+0x6000] ;  /* 0x006000000254783b */ /* 0x000ea80000004200 */
[----:B------:R-:W3:Y:S03]  /*5670*/  LDSM.16.MT88.4 R192, [R161+0x6800] ;  /* 0x00680000a1c0783b */ /* 0x000ee60000004200 */
[-C--:B-1----:R-:W-:Y:S01]  /*5680*/  HMMA.16816.F32.BF16 R96, R184, R92.reuse, R96 ;  /* 0x0000005cb860723c */ /* 0x082fe20000041860 */
[----:B------:R-:W1:Y:S07]  /*5690*/  LDSM.16.MT88.4 R184, [R188+0x6800] ;  /* 0x00680000bcb8783b */ /* 0x000e6e0000004200 */
[-C--:B0-----:R-:W-:Y:S01]  /*56a0*/  HMMA.16816.F32.BF16 R4, R4, R92.reuse, R80 ;  /* 0x0000005c0404723c */ /* 0x081fe20000041850 */
[----:B------:R-:W0:Y:S07]  /*56b0*/  LDSM.16.MT88.4 R80, [R3+0x6800] ;  /* 0x006800000350783b */ /* 0x000e2e0000004200 */
[-C--:B--2---:R-:W-:Y:S01]  /*56c0*/  HMMA.16816.F32.BF16 R84, R84, R92.reuse, R180 ;  /* 0x0000005c5454723c */ /* 0x084fe200000418b4 */
[----:B------:R-:W2:Y:S07]  /*56d0*/  LDSM.16.MT88.4 R180, [R2+0x6800] ;  /* 0x0068000002b4783b */ /* 0x000eae0000004200 */
[----:B------:R-:W-:Y:S01]  /*56e0*/  HMMA.16816.F32.BF16 R88, R208, R92, R88 ;  /* 0x0000005cd058723c */ /* 0x000fe20000041858 */
[----:B------:R-:W4:Y:S04]  /*56f0*/  S2R R168, SR_CTAID.X ;  /* 0x0000000000a87919 */ /* 0x000f280000002500 */
[----:B------:R-:W-:Y:S03]  /*5700*/  LDSM.16.MT88.4 R208, [R3+0x7000] ;  /* 0x0070000003d0783b */ /* 0x000fe60000004200 */
[-C--:B---3--:R-:W-:Y:S01]  /*5710*/  HMMA.16816.F32.BF16 R96, R192, R94.reuse, R96 ;  /* 0x0000005ec060723c */ /* 0x088fe20000041860 */
[----:B------:R-:W-:Y:S07]  /*5720*/  LDSM.16.MT88.4 R192, [R188+0x7000] ;  /* 0x00700000bcc0783b */ /* 0x000fee0000004200 */
[-C--:B-1----:R-:W-:Y:S01]  /*5730*/  HMMA.16816.F32.BF16 R4, R184, R94.reuse, R4 ;  /* 0x0000005eb804723c */ /* 0x082fe20000041804 */
[----:B------:R-:W1:Y:S07]  /*5740*/  LDSM.16.M88.4 R184, [R9+0x8180] ;  /* 0x0081800009b8783b */ /* 0x000e6e0000000200 */
[-C--:B0-----:R-:W-:Y:S01]  /*5750*/  HMMA.16816.F32.BF16 R80, R80, R94.reuse, R88 ;  /* 0x0000005e5050723c */ /* 0x081fe20000041858 */
[----:B------:R-:W0:Y:S07]  /*5760*/  LDSM.16.MT88.4 R88, [R161+0x7000] ;  /* 0x00700000a158783b */ /* 0x000e2e0000004200 */
[----:B--2---:R-:W-:Y:S01]  /*5770*/  HMMA.16816.F32.BF16 R84, R180, R94, R84 ;  /* 0x0000005eb454723c */ /* 0x004fe20000041854 */
[----:B------:R2:W-:Y:S04]  /*5780*/  LDSM.16.MT88.4 R180, [R188+0x7800] ;  /* 0x00780000bcb4783b */ /* 0x0005e80000004200 */
[----:B------:R-:W3:Y:S04]  /*5790*/  LDSM.16.MT88.4 R92, [R2+0x7000] ;  /* 0x00700000025c783b */ /* 0x000ee80000004200 */
[----:B--2---:R-:W2:Y:S01]  /*57a0*/  S2R R188, SR_TID.X ;  /* 0x0000000000bc7919 */ /* 0x004ea20000002100 */
[----:B----4-:R-:W-:Y:S01]  /*57b0*/  SHF.L.U32 R168, R168, 0x6, RZ ;  /* 0x00000006a8a87819 */ /* 0x010fe200000006ff */
[----:B-1----:R-:W-:Y:S02]  /*57c0*/  HMMA.16816.F32.BF16 R4, R192, R184, R4 ;  /* 0x000000b8c004723c */ /* 0x002fe40000041804 */
[----:B------:R1:W-:Y:S01]  /*57d0*/  LDSM.16.MT88.4 R192, [R2+0x7800] ;  /* 0x0078000002c0783b */ /* 0x0003e20000004200 */
[----:B--2---:R-:W-:-:S05]  /*57e0*/  LOP3.LUT R188, R188, 0x1c, RZ, 0xc0, !PT ;  /* 0x0000001cbcbc7812 */ /* 0x004fca00078ec0ff */
[----:B0-----:R-:W-:Y:S01]  /*57f0*/  HMMA.16816.F32.BF16 R88, R88, R184, R96 ;  /* 0x000000b85858723c */ /* 0x001fe20000041860 */
[----:B------:R-:W0:Y:S01]  /*5800*/  LDSM.16.MT88.4 R96, [R161+0x7800] ;  /* 0x00780000a160783b */ /* 0x000e220000004200 */
[----:B-1----:R-:W-:Y:S02]  /*5810*/  IADD3 R2, P1, R225, UR4, RZ ;  /* 0x00000004e1027c10 */ /* 0x002fe4000ff3e0ff */
[----:B------:R-:W-:Y:S02]  /*5820*/  LEA.HI R168, R188, R168, RZ, 0x1e ;  /* 0x000000a8bca87211 */ /* 0x000fe400078ff0ff */
[----:B------:R-:W1:Y:S02]  /*5830*/  S2R R188, SR_TID.X ;  /* 0x0000000000bc7919 */ /* 0x000e640000002100 */
[CC--:B------:R-:W-:Y:S02]  /*5840*/  ISETP.GT.U32.AND P5, PT, R2.reuse, R168.reuse, PT ;  /* 0x000000a80200720c */ /* 0x0c0fe40003fa4070 */
[----:B------:R-:W-:-:S02]  /*5850*/  ISETP.GE.U32.AND P3, PT, R2, R168, PT ;  /* 0x000000a80200720c */ /* 0x000fc40003f66070 */
[----:B------:R-:W2:Y:S01]  /*5860*/  S2R R168, SR_CTAID.X ;  /* 0x0000000000a87919 */ /* 0x000ea20000002500 */
[-C--:B---3--:R-:W-:Y:S03]  /*5870*/  HMMA.16816.F32.BF16 R84, R92, R184.reuse, R84 ;  /* 0x000000b85c54723c */ /* 0x088fe60000041854 */
[----:B------:R-:W3:Y:S05]  /*5880*/  LDSM.16.MT88.4 R92, [R3+0x7800] ;  /* 0x00780000035c783b */ /* 0x000eea0000004200 */
[----:B------:R-:W-:Y:S01]  /*5890*/  HMMA.16816.F32.BF16 R80, R208, R184, R80 ;  /* 0x000000b8d050723c */ /* 0x000fe20000041850 */
[----:B------:R-:W4:Y:S04]  /*58a0*/  S2R R169, SR_CTAID.X ;  /* 0x0000000000a97919 */ /* 0x000f280000002500 */
[----:B------:R-:W-:Y:S01]  /*58b0*/  BAR.SYNC.DEFER_BLOCKING 0x0 ;  /* 0x0000000000007b1d */ /* 0x000fe20000010000 */
[----:B-1----:R-:W-:-:S02]  /*58c0*/  LOP3.LUT R188, R188, 0x1c, RZ, 0xc0, !PT ;  /* 0x0000001cbcbc7812 */ /* 0x002fc400078ec0ff */
[-C--:B------:R-:W-:Y:S03]  /*58d0*/  HMMA.16816.F32.BF16 R4, R180, R186.reuse, R4 ;  /* 0x000000bab404723c */ /* 0x080fe60000041804 */
[----:B------:R-:W1:Y:S01]  /*58e0*/  S2R R191, SR_TID.X ;  /* 0x0000000000bf7919 */ /* 0x000e620000002100 */
[----:B------:R-:W-:Y:S01]  /*58f0*/  LEA.HI R188, R188, 0x10, RZ, 0x1e ;  /* 0x00000010bcbc7811 */ /* 0x000fe200078ff0ff */
[----:B--2---:R-:W-:Y:S02]  /*5900*/  IMAD.SHL.U32 R168, R168, 0x40, RZ ;  /* 0x00000040a8a87824 */ /* 0x004fe400078e00ff */
[----:B------:R-:W2:Y:S02]  /*5910*/  LDL.64 R208, [R1+0x90] ;  /* 0x0000900001d07983 */ /* 0x000ea40000100a00 */
[----:B------:R-:W-:Y:S02]  /*5920*/  IMAD.IADD R168, R168, 0x1, R188 ;  /* 0x00000001a8a87824 */ /* 0x000fe400078e02bc */
[----:B------:R-:W5:Y:S01]  /*5930*/  S2R R188, SR_TID.X ;  /* 0x0000000000bc7919 */ /* 0x000f620000002100 */
[----:B0-----:R-:W-:Y:S02]  /*5940*/  HMMA.16816.F32.BF16 R88, R96, R186, R88 ;  /* 0x000000ba6058723c */ /* 0x001fe40000041858 */
[----:B------:R-:W-:-:S06]  /*5950*/  ISETP.GT.U32.AND P2, PT, R2, R168, PT ;  /* 0x000000a80200720c */ /* 0x000fcc0003f44070 */
[----:B---3--:R-:W-:Y:S07]  /*5960*/  HMMA.16816.F32.BF16 R80, R92, R186, R80 ;  /* 0x000000ba5c50723c */ /* 0x008fee0000041850 */
[----:B------:R-:W-:Y:S01]  /*5970*/  IMAD.X R92, RZ, RZ, UR5, P1 ;  /* 0x00000005ff5c7e24 */ /* 0x000fe200088e06ff */
[----:B-----5:R-:W-:-:S08]  /*5980*/  LOP3.LUT R188, R188, 0x1c, RZ, 0xc0, !PT ;  /* 0x0000001cbcbc7812 */ /* 0x020fd000078ec0ff */
[----:B------:R-:W-:Y:S01]  /*5990*/  FMUL R3, R88, c[0x0][0x188] ;  /* 0x0000620058037a20 */ /* 0x000fe20000400000 */
[----:B------:R-:W-:Y:S02]  /*59a0*/  ISETP.GT.U32.AND.EX P5, PT, R92, RZ, PT, P5 ;  /* 0x000000ff5c00720c */ /* 0x000fe40003fa4150 */
[----:B------:R-:W-:Y:S02]  /*59b0*/  LEA.HI R190, R188, 0x18, RZ, 0x1e ;  /* 0x00000018bcbe7811 */ /* 0x000fe400078ff0ff */
[----:B------:R-:W0:Y:S01]  /*59c0*/  S2R R188, SR_TID.X ;  /* 0x0000000000bc7919 */ /* 0x000e220000002100 */
[----:B------:R-:W-:Y:S02]  /*59d0*/  FSEL R3, R3, -INF , !P5 ;  /* 0xff80000003037808 */ /* 0x000fe40006800000 */
[----:B------:R-:W-:Y:S02]  /*59e0*/  ISETP.GE.U32.AND P5, PT, R2, R168, PT ;  /* 0x000000a80200720c */ /* 0x000fe40003fa6070 */
[----:B------:R-:W3:Y:S01]  /*59f0*/  S2R R168, SR_CTAID.X ;  /* 0x0000000000a87919 */ /* 0x000ee20000002500 */
[----:B----4-:R-:W-:-:S05]  /*5a00*/  IMAD.SHL.U32 R169, R169, 0x40, RZ ;  /* 0x00000040a9a97824 */ /* 0x010fca00078e00ff */
[----:B------:R-:W-:-:S04]  /*5a10*/  IADD3 R169, R169, R252, RZ ;  /* 0x000000fca9a97210 */ /* 0x000fc80007ffe0ff */
[----:B------:R-:W-:Y:S02]  /*5a20*/  ISETP.GT.U32.AND P4, PT, R2, R169, PT ;  /* 0x000000a90200720c */ /* 0x000fe40003f84070 */
[----:B0-----:R-:W-:-:S04]  /*5a30*/  LOP3.LUT R188, R188, 0x1c, RZ, 0xc0, !PT ;  /* 0x0000001cbcbc7812 */ /* 0x001fc800078ec0ff */
[----:B------:R-:W-:Y:S01]  /*5a40*/  LEA.HI R188, R188, 0x20, RZ, 0x1e ;  /* 0x00000020bcbc7811 */ /* 0x000fe200078ff0ff */
[----:B---3--:R-:W-:Y:S01]  /*5a50*/  IMAD.SHL.U32 R168, R168, 0x40, RZ ;  /* 0x00000040a8a87824 */ /* 0x008fe200078e00ff */
[----:B------:R-:W-:Y:S02]  /*5a60*/  ISETP.GE.U32.AND P1, PT, R2, R169, PT ;  /* 0x000000a90200720c */ /* 0x000fe40003f26070 */
[----:B------:R-:W0:Y:S02]  /*5a70*/  S2R R169, SR_CTAID.X ;  /* 0x0000000000a97919 */ /* 0x000e240000002500 */
[----:B------:R-:W-:Y:S02]  /*5a80*/  IADD3 R168, R168, R188, RZ ;  /* 0x000000bca8a87210 */ /* 0x000fe40007ffe0ff */
[----:B------:R-:W3:Y:S01]  /*5a90*/  S2R R188, SR_TID.X ;  /* 0x0000000000bc7919 */ /* 0x000ee20000002100 */
[----:B------:R-:W-:Y:S01]  /*5aa0*/  FMUL R89, R89, c[0x0][0x188] ;  /* 0x0000620059597a20 */ /* 0x000fe20000400000 */
[----:B------:R-:W-:Y:S01]  /*5ab0*/  ISETP.GE.U32.AND.EX P3, PT, R92, RZ, PT, P3 ;  /* 0x000000ff5c00720c */ /* 0x000fe20003f66130 */
[----:B------:R-:W-:Y:S01]  /*5ac0*/  FMUL R90, R90, c[0x0][0x188] ;  /* 0x000062005a5a7a20 */ /* 0x000fe20000400000 */
[C---:B------:R-:W-:Y:S01]  /*5ad0*/  ISETP.GT.U32.AND.EX P4, PT, R92.reuse, RZ, PT, P4 ;  /* 0x000000ff5c00720c */ /* 0x040fe20003f84140 */
[----:B------:R-:W-:Y:S01]  /*5ae0*/  FMUL R8, R91, c[0x0][0x188] ;  /* 0x000062005b087a20 */ /* 0x000fe20000400000 */
[----:B------:R-:W-:Y:S01]  /*5af0*/  ISETP.GE.U32.AND.EX P1, PT, R92, RZ, PT, P1 ;  /* 0x000000ff5c00720c */ /* 0x000fe20003f26110 */
[----:B------:R-:W-:Y:S01]  /*5b00*/  FMUL R9, R4, c[0x0][0x188] ;  /* 0x0000620004097a20 */ /* 0x000fe20000400000 */
[----:B------:R-:W-:-:S02]  /*5b10*/  ISETP.GT.U32.AND.EX P2, PT, R92, RZ, PT, P2 ;  /* 0x000000ff5c00720c */ /* 0x000fc40003f44120 */
[----:B------:R-:W-:Y:S02]  /*5b20*/  FSEL R91, R89, -INF , !P3 ;  /* 0xff800000595b7808 */ /* 0x000fe40005800000 */
[----:B------:R-:W-:Y:S02]  /*5b30*/  FSEL R4, R90, -INF , !P4 ;  /* 0xff8000005a047808 */ /* 0x000fe40006000000 */
[----:B0-----:R-:W-:Y:S02]  /*5b40*/  SHF.L.U32 R169, R169, 0x6, RZ ;  /* 0x00000006a9a97819 */ /* 0x001fe400000006ff */
[----:B---3--:R-:W-:-:S03]  /*5b50*/  LOP3.LUT R188, R188, 0x1c, RZ, 0xc0, !PT ;  /* 0x0000001cbcbc7812 */ /* 0x008fc600078ec0ff */
[----:B------:R-:W-:Y:S01]  /*5b60*/  IMAD.IADD R169, R169, 0x1, R190 ;  /* 0x00000001a9a97824 */ /* 0x000fe200078e02be */
[----:B------:R-:W-:Y:S02]  /*5b70*/  LEA.HI R190, R188, 0x28, RZ, 0x1e ;  /* 0x00000028bcbe7811 */ /* 0x000fe400078ff0ff */
[----:B------:R-:W0:Y:S01]  /*5b80*/  S2R R188, SR_TID.X ;  /* 0x0000000000bc7919 */ /* 0x000e220000002100 */
[----:B------:R-:W-:Y:S02]  /*5b90*/  FSEL R90, R8, -INF , !P1 ;  /* 0xff800000085a7808 */ /* 0x000fe40004800000 */
[----:B------:R-:W-:Y:S02]  /*5ba0*/  FSEL R89, R9, -INF , !P2 ;  /* 0xff80000009597808 */ /* 0x000fe40005000000 */
[CC--:B------:R-:W-:Y:S02]  /*5bb0*/  ISETP.GT.U32.AND P1, PT, R2.reuse, R168.reuse, PT ;  /* 0x000000a80200720c */ /* 0x0c0fe40003f24070 */
[----:B------:R-:W-:-:S02]  /*5bc0*/  ISETP.GE.U32.AND P2, PT, R2, R168, PT ;  /* 0x000000a80200720c */ /* 0x000fc40003f46070 */
[----:B------:R-:W3:Y:S01]  /*5bd0*/  S2R R168, SR_CTAID.X ;  /* 0x0000000000a87919 */ /* 0x000ee20000002500 */
[CC--:B------:R-:W-:Y:S02]  /*5be0*/  ISETP.GT.U32.AND P3, PT, R2.reuse, R169.reuse, PT ;  /* 0x000000a90200720c */ /* 0x0c0fe40003f64070 */
[----:B------:R-:W-:Y:S02]  /*5bf0*/  ISETP.GE.U32.AND P4, PT, R2, R169, PT ;  /* 0x000000a90200720c */ /* 0x000fe40003f86070 */
[----:B------:R-:W4:Y:S01]  /*5c00*/  S2R R169, SR_CTAID.X ;  /* 0x0000000000a97919 */ /* 0x000f220000002500 */
[----:B0-----:R-:W-:-:S04]  /*5c10*/  LOP3.LUT R188, R188, 0x1c, RZ, 0xc0, !PT ;  /* 0x0000001cbcbc7812 */ /* 0x001fc800078ec0ff */
[----:B------:R-:W-:Y:S02]  /*5c20*/  LEA.HI R188, R188, 0x30, RZ, 0x1e ;  /* 0x00000030bcbc7811 */ /* 0x000fe400078ff0ff */
[----:B---3--:R-:W-:Y:S01]  /*5c30*/  SHF.L.U32 R168, R168, 0x6, RZ ;  /* 0x00000006a8a87819 */ /* 0x008fe200000006ff */
[----:B------:R-:W0:Y:S04]  /*5c40*/  S2R R93, SR_CTAID.X ;  /* 0x00000000005d7919 */ /* 0x000e280000002500 */
[----:B------:R-:W-:Y:S02]  /*5c50*/  IMAD.IADD R168, R168, 0x1, R188 ;  /* 0x00000001a8a87824 */ /* 0x000fe400078e02bc */
[----:B------:R-:W3:Y:S01]  /*5c60*/  S2R R188, SR_TID.X ;  /* 0x0000000000bc7919 */ /* 0x000ee20000002100 */
[----:B------:R-:W-:Y:S01]  /*5c70*/  HMMA.16816.F32.BF16 R84, R192, R186, R84 ;  /* 0x000000bac054723c */ /* 0x000fe20000041854 */
[----:B----4-:R-:W-:Y:S01]  /*5c80*/  IMAD.SHL.U32 R169, R169, 0x40, RZ ;  /* 0x00000040a9a97824 */ /* 0x010fe200078e00ff */
[----:B------:R-:W-:Y:S01]  /*5c90*/  ISETP.GE.U32.AND.EX P5, PT, R92, RZ, PT, P5 ;  /* 0x000000ff5c00720c */ /* 0x000fe20003fa6150 */
[----:B------:R-:W-:-:S02]  /*5ca0*/  FMUL R5, R5, c[0x0][0x188] ;  /* 0x0000620005057a20 */ /* 0x000fc40000400000 */
[----:B------:R-:W-:Y:S01]  /*5cb0*/  IMAD.IADD R169, R169, 0x1, R190 ;  /* 0x00000001a9a97824 */ /* 0x000fe200078e02be */
[----:B------:R-:W-:Y:S01]  /*5cc0*/  ISETP.GT.U32.AND.EX P3, PT, R92, RZ, PT, P3 ;  /* 0x000000ff5c00720c */ /* 0x000fe20003f64130 */
[----:B------:R-:W-:Y:S01]  /*5cd0*/  FMUL R6, R6, c[0x0][0x188] ;  /* 0x0000620006067a20 */ /* 0x000fe20000400000 */
[----:B------:R-:W-:Y:S01]  /*5ce0*/  ISETP.GE.U32.AND.EX P4, PT, R92, RZ, PT, P4 ;  /* 0x000000ff5c00720c */ /* 0x000fe20003f86140 */
[----:B------:R-:W-:Y:S01]  /*5cf0*/  FMUL R7, R7, c[0x0][0x188] ;  /* 0x0000620007077a20 */ /* 0x000fe20000400000 */
[----:B------:R-:W-:Y:S02]  /*5d00*/  FSEL R5, R5, -INF , !P5 ;  /* 0xff80000005057808 */ /* 0x000fe40006800000 */
[----:B------:R-:W-:Y:S01]  /*5d10*/  ISETP.GT.U32.AND P5, PT, R2, R169, PT ;  /* 0x000000a90200720c */ /* 0x000fe20003fa4070 */
[----:B------:R-:W-:Y:S01]  /*5d20*/  FMUL R9, R81, c[0x0][0x188] ;  /* 0x0000620051097a20 */ /* 0x000fe20000400000 */
[----:B------:R-:W-:Y:S01]  /*5d30*/  FSEL R88, R6, -INF , !P3 ;  /* 0xff80000006587808 */ /* 0x000fe20005800000 */
[----:B0-----:R-:W-:Y:S01]  /*5d40*/  IMAD.SHL.U32 R93, R93, 0x40, RZ ;  /* 0x000000405d5d7824 */ /* 0x001fe200078e00ff */
[----:B---3--:R-:W-:Y:S01]  /*5d50*/  LOP3.LUT R188, R188, 0x1c, RZ, 0xc0, !PT ;  /* 0x0000001cbcbc7812 */ /* 0x008fe200078ec0ff */
[----:B------:R-:W-:Y:S01]  /*5d60*/  FMUL R8, R82, c[0x0][0x188] ;  /* 0x0000620052087a20 */ /* 0x000fe20000400000 */
[----:B------:R-:W-:-:S02]  /*5d70*/  FSEL R6, R7, -INF , !P4 ;  /* 0xff80000007067808 */ /* 0x000fc40006000000 */
[----:B------:R-:W-:Y:S01]  /*5d80*/  LEA.HI R188, R188, 0x38, RZ, 0x1e ;  /* 0x00000038bcbc7811 */ /* 0x000fe200078ff0ff */
[----:B------:R-:W-:Y:S01]  /*5d90*/  FMUL R7, R80, c[0x0][0x188] ;  /* 0x0000620050077a20 */ /* 0x000fe20000400000 */
[C---:B------:R-:W-:Y:S02]  /*5da0*/  ISETP.GE.U32.AND.EX P2, PT, R92.reuse, RZ, PT, P2 ;  /* 0x000000ff5c00720c */ /* 0x040fe40003f46120 */
[C---:B------:R-:W-:Y:S02]  /*5db0*/  ISETP.GT.U32.AND.EX P5, PT, R92.reuse, RZ, PT, P5 ;  /* 0x000000ff5c00720c */ /* 0x040fe40003fa4150 */
[----:B------:R-:W-:Y:S02]  /*5dc0*/  ISETP.GT.U32.AND.EX P1, PT, R92, RZ, PT, P1 ;  /* 0x000000ff5c00720c */ /* 0x000fe40003f24110 */
[----:B------:R-:W-:Y:S02]  /*5dd0*/  IADD3 R93, R93, R188, RZ ;  /* 0x000000bc5d5d7210 */ /* 0x000fe40007ffe0ff */
[----:B------:R-:W-:-:S02]  /*5de0*/  FSEL R9, R9, -INF , !P2 ;  /* 0xff80000009097808 */ /* 0x000fc40005000000 */
[----:B------:R-:W-:Y:S02]  /*5df0*/  FSEL R8, R8, -INF , !P5 ;  /* 0xff80000008087808 */ /* 0x000fe40006800000 */
[C---:B------:R-:W-:Y:S02]  /*5e00*/  ISETP.GE.U32.AND P3, PT, R2.reuse, R169, PT ;  /* 0x000000a90200720c */ /* 0x040fe40003f66070 */
[----:B------:R-:W-:Y:S02]  /*5e10*/  FSEL R7, R7, -INF , !P1 ;  /* 0xff80000007077808 */ /* 0x000fe40004800000 */
[CC--:B------:R-:W-:Y:S02]  /*5e20*/  ISETP.GT.U32.AND P2, PT, R2.reuse, R93.reuse, PT ;  /* 0x0000005d0200720c */ /* 0x0c0fe40003f44070 */
[C---:B------:R-:W-:Y:S02]  /*5e30*/  ISETP.GE.U32.AND P5, PT, R2.reuse, R93, PT ;  /* 0x0000005d0200720c */ /* 0x040fe40003fa6070 */
[----:B------:R-:W-:-:S02]  /*5e40*/  ISETP.GT.U32.AND P4, PT, R2, R168, PT ;  /* 0x000000a80200720c */ /* 0x000fc40003f84070 */
[----:B------:R-:W-:Y:S01]  /*5e50*/  ISETP.GE.U32.AND P1, PT, R2, R168, PT ;  /* 0x000000a80200720c */ /* 0x000fe20003f26070 */
[----:B------:R-:W-:Y:S01]  /*5e60*/  FMUL R83, R83, c[0x0][0x188] ;  /* 0x0000620053537a20 */ /* 0x000fe20000400000 */
[----:B------:R-:W-:Y:S01]  /*5e70*/  ISETP.GE.U32.AND.EX P3, PT, R92, RZ, PT, P3 ;  /* 0x000000ff5c00720c */ /* 0x000fe20003f66130 */
[----:B------:R-:W-:Y:S01]  /*5e80*/  FMUL R81, R86, c[0x0][0x188] ;  /* 0x0000620056517a20 */ /* 0x000fe20000400000 */
[C---:B------:R-:W-:Y:S01]  /*5e90*/  ISETP.GT.U32.AND.EX P2, PT, R92.reuse, RZ, PT, P2 ;  /* 0x000000ff5c00720c */ /* 0x040fe20003f44120 */
[----:B------:R-:W-:Y:S01]  /*5ea0*/  FMUL R80, R87, c[0x0][0x188] ;  /* 0x0000620057507a20 */ /* 0x000fe20000400000 */
[----:B------:R-:W-:Y:S01]  /*5eb0*/  ISETP.GE.U32.AND.EX P5, PT, R92, RZ, PT, P5 ;  /* 0x000000ff5c00720c */ /* 0x000fe20003fa6150 */
[----:B------:R-:W-:Y:S01]  /*5ec0*/  FMUL R2, R84, c[0x0][0x188] ;  /* 0x0000620054027a20 */ /* 0x000fe20000400000 */
[C---:B------:R-:W-:Y:S01]  /*5ed0*/  ISETP.GT.U32.AND.EX P4, PT, R92.reuse, RZ, PT, P4 ;  /* 0x000000ff5c00720c */ /* 0x040fe20003f84140 */
[----:B------:R-:W-:Y:S01]  /*5ee0*/  FMUL R82, R85, c[0x0][0x188] ;  /* 0x0000620055527a20 */ /* 0x000fe20000400000 */
[----:B------:R-:W-:-:S02]  /*5ef0*/  ISETP.GE.U32.AND.EX P1, PT, R92, RZ, PT, P1 ;  /* 0x000000ff5c00720c */ /* 0x000fc40003f26110 */
[----:B------:R-:W-:Y:S02]  /*5f00*/  FSEL R84, R83, -INF , !P3 ;  /* 0xff80000053547808 */ /* 0x000fe40005800000 */
[----:B------:R-:W-:Y:S02]  /*5f10*/  FSEL R81, R81, -INF , !P2 ;  /* 0xff80000051517808 */ /* 0x000fe40005000000 */
[----:B------:R-:W-:Y:S02]  /*5f20*/  FSEL R80, R80, -INF , !P5 ;  /* 0xff80000050507808 */ /* 0x000fe40006800000 */
[----:B------:R-:W-:Y:S02]  /*5f30*/  FMNMX R168, R3, R91, !PT ;  /* 0x0000005b03a87209 */ /* 0x000fe40007800000 */
[----:B------:R-:W-:Y:S02]  /*5f40*/  FSEL R83, R2, -INF , !P4 ;  /* 0xff80000002537808 */ /* 0x000fe40006000000 */
[----:B------:R-:W-:-:S02]  /*5f50*/  FSEL R82, R82, -INF , !P1 ;  /* 0xff80000052527808 */ /* 0x000fc40004800000 */
[----:B------:R-:W-:Y:S02]  /*5f60*/  FMNMX R169, R4, R90, !PT ;  /* 0x0000005a04a97209 */ /* 0x000fe40007800000 */
[----:B------:R-:W-:Y:S02]  /*5f70*/  FMNMX R98, R89, R5, !PT ;  /* 0x0000000559627209 */ /* 0x000fe40007800000 */
[----:B------:R-:W-:Y:S01]  /*5f80*/  FMNMX R97, R88, R6, !PT ;  /* 0x0000000658617209 */ /* 0x000fe20007800000 */
[----:B------:R-:W0:Y:S01]  /*5f90*/  SHFL.BFLY PT, R171, R168, 0x2, 0x1f ;  /* 0x0c401f00a8ab7f89 */ /* 0x000e2200000e0000 */
[----:B------:R-:W-:Y:S02]  /*5fa0*/  FMNMX R96, R7, R9, !PT ;  /* 0x0000000907607209 */ /* 0x000fe40007800000 */
[----:B------:R-:W-:Y:S01]  /*5fb0*/  FMNMX R93, R81, R80, !PT ;  /* 0x00000050515d7209 */ /* 0x000fe20007800000 */
[----:B------:R-:W3:Y:S01]  /*5fc0*/  SHFL.BFLY PT, R177, R169, 0x2, 0x1f ;  /* 0x0c401f00a9b17f89 */ /* 0x000ee200000e0000 */
[----:B------:R-:W-:-:S02]  /*5fd0*/  FMNMX R95, R8, R84, !PT ;  /* 0x00000054085f7209 */ /* 0x000fc40007800000 */
[----:B------:R-:W-:Y:S01]  /*5fe0*/  FMNMX R94, R83, R82, !PT ;  /* 0x00000052535e7209 */ /* 0x000fe20007800000 */
[----:B------:R-:W4:Y:S04]  /*5ff0*/  SHFL.BFLY PT, R99, R98, 0x2, 0x1f ;  /* 0x0c401f0062637f89 */ /* 0x000f2800000e0000 */
[----:B------:R-:W5:Y:S04]  /*6000*/  SHFL.BFLY PT, R86, R97, 0x2, 0x1f ;  /* 0x0c401f0061567f89 */ /* 0x000f6800000e0000 */
[----:B------:R-:W1:Y:S04]  /*6010*/  SHFL.BFLY PT, R87, R96, 0x2, 0x1f ;  /* 0x0c401f0060577f89 */ /* 0x000e6800000e0000 */
[----:B------:R-:W1:Y:S04]  /*6020*/  SHFL.BFLY PT, R85, R93, 0x2, 0x1f ;  /* 0x0c401f005d557f89 */ /* 0x000e6800000e0000 */
[----:B------:R-:W1:Y:S04]  /*6030*/  SHFL.BFLY PT, R92, R95, 0x2, 0x1f ;  /* 0x0c401f005f5c7f89 */ /* 0x000e6800000e0000 */
[----:B------:R-:W1:Y:S01]  /*6040*/  SHFL.BFLY PT, R2, R94, 0x2, 0x1f ;  /* 0x0c401f005e027f89 */ /* 0x000e6200000e0000 */
[----:B0-----:R-:W-:-:S02]  /*6050*/  FMNMX R171, R168, R171, !PT ;  /* 0x000000aba8ab7209 */ /* 0x001fc40007800000 */
[----:B---3--:R-:W-:Y:S02]  /*6060*/  FMNMX R177, R169, R177, !PT ;  /* 0x000000b1a9b17209 */ /* 0x008fe40007800000 */
[----:B----4-:R-:W-:Y:S02]  /*6070*/  FMNMX R99, R98, R99, !PT ;  /* 0x0000006362637209 */ /* 0x010fe40007800000 */
[----:B-----5:R-:W-:Y:S02]  /*6080*/  FMNMX R86, R97, R86, !PT ;  /* 0x0000005661567209 */ /* 0x020fe40007800000 */
[----:B-1----:R-:W-:Y:S02]  /*6090*/  FMNMX R87, R96, R87, !PT ;  /* 0x0000005760577209 */ /* 0x002fe40007800000 */
[----:B------:R-:W-:Y:S02]  /*60a0*/  FMNMX R85, R93, R85, !PT ;  /* 0x000000555d557209 */ /* 0x000fe40007800000 */
[----:B------:R-:W0:Y:S01]  /*60b0*/  SHFL.BFLY PT, R93, R171, 0x1, 0x1f ;  /* 0x0c201f00ab5d7f89 */ /* 0x000e2200000e0000 */
[----:B------:R-:W-:-:S03]  /*60c0*/  FMNMX R92, R95, R92, !PT ;  /* 0x0000005c5f5c7209 */ /* 0x000fc60007800000 */
[----:B------:R-:W1:Y:S01]  /*60d0*/  SHFL.BFLY PT, R95, R99, 0x1, 0x1f ;  /* 0x0c201f00635f7f89 */ /* 0x000e6200000e0000 */
[----:B------:R-:W-:-:S03]  /*60e0*/  FMNMX R2, R94, R2, !PT ;  /* 0x000000025e027209 */ /* 0x000fc60007800000 */
[----:B------:R-:W3:Y:S04]  /*60f0*/  SHFL.BFLY PT, R94, R177, 0x1, 0x1f ;  /* 0x0c201f00b15e7f89 */ /* 0x000ee800000e0000 */
[----:B------:R-:W4:Y:S04]  /*6100*/  SHFL.BFLY PT, R96, R86, 0x1, 0x1f ;  /* 0x0c201f0056607f89 */ /* 0x000f2800000e0000 */
[----:B------:R-:W5:Y:S04]  /*6110*/  SHFL.BFLY PT, R97, R87, 0x1, 0x1f ;  /* 0x0c201f0057617f89 */ /* 0x000f6800000e0000 */
[----:B------:R-:W2:Y:S04]  /*6120*/  SHFL.BFLY PT, R98, R92, 0x1, 0x1f ;  /* 0x0c201f005c627f89 */ /* 0x000ea800000e0000 */
[----:B------:R-:W2:Y:S04]  /*6130*/  SHFL.BFLY PT, R168, R2, 0x1, 0x1f ;  /* 0x0c201f0002a87f89 */ /* 0x000ea800000e0000 */
[----:B------:R-:W2:Y:S01]  /*6140*/  SHFL.BFLY PT, R169, R85, 0x1, 0x1f ;  /* 0x0c201f0055a97f89 */ /* 0x000ea200000e0000 */
[----:B0-----:R-:W-:-:S02]  /*6150*/  FMNMX R93, R171, R93, !PT ;  /* 0x0000005dab5d7209 */ /* 0x001fc40007800000 */
[----:B-1----:R-:W-:Y:S02]  /*6160*/  FMNMX R95, R99, R95, !PT ;  /* 0x0000005f635f7209 */ /* 0x002fe40007800000 */
[----:B---3--:R-:W-:Y:S01]  /*6170*/  FMNMX R94, R177, R94, !PT ;  /* 0x0000005eb15e7209 */ /* 0x008fe20007800000 */
[----:B------:R-:W-:Y:S01]  /*6180*/  @P0 STS [R224+0x8000], R93 ;  /* 0x0080005de0000388 */ /* 0x000fe20000000800 */
[----:B----4-:R-:W-:-:S03]  /*6190*/  FMNMX R96, R86, R96, !PT ;  /* 0x0000006056607209 */ /* 0x010fc60007800000 */
[----:B------:R-:W-:Y:S01]  /*61a0*/  @P0 STS [R223+0x8000], R94 ;  /* 0x0080005edf000388 */ /* 0x000fe20000000800 */
[----:B-----5:R-:W-:-:S03]  /*61b0*/  FMNMX R97, R87, R97, !PT ;  /* 0x0000006157617209 */ /* 0x020fc60007800000 */
[----:B------:R-:W-:Y:S01]  /*61c0*/  @P0 STS [R222+0x8000], R95 ;  /* 0x0080005fde000388 */ /* 0x000fe20000000800 */
[----:B--2---:R-:W-:-:S03]  /*61d0*/  FMNMX R98, R92, R98, !PT ;  /* 0x000000625c627209 */ /* 0x004fc60007800000 */
[----:B------:R-:W0:Y:S01]  /*61e0*/  S2R R190, SR_TID.X ;  /* 0x0000000000be7919 */ /* 0x000e220000002100 */
[----:B------:R-:W-:-:S03]  /*61f0*/  FMNMX R168, R2, R168, !PT ;  /* 0x000000a802a87209 */ /* 0x000fc60007800000 */
[----:B------:R-:W-:Y:S01]  /*6200*/  @P0 STS [R221+0x8000], R96 ;  /* 0x00800060dd000388 */ /* 0x000fe20000000800 */
[----:B------:R-:W-:-:S03]  /*6210*/  FMNMX R169, R85, R169, !PT ;  /* 0x000000a955a97209 */ /* 0x000fc60007800000 */
[----:B------:R1:W-:Y:S04]  /*6220*/  @P0 STS [R220+0x8000], R97 ;  /* 0x00800061dc000388 */ /* 0x0003e80000000800 */
[----:B------:R-:W-:Y:S04]  /*6230*/  @P0 STS [R219+0x8000], R98 ;  /* 0x00800062db000388 */ /* 0x000fe80000000800 */
[----:B------:R-:W-:Y:S04]  /*6240*/  @P0 STS [R218+0x8000], R168 ;  /* 0x008000a8da000388 */ /* 0x000fe80000000800 */
[----:B------:R2:W-:Y:S01]  /*6250*/  @P0 STS [R217+0x8000], R169 ;  /* 0x008000a9d9000388 */ /* 0x0005e20000000800 */
[----:B0-----:R-:W-:-:S03]  /*6260*/  LOP3.LUT R193, R190, 0x7f, RZ, 0xc0, !PT ;  /* 0x0000007fbec17812 */ /* 0x001fc600078ec0ff */
[----:B------:R-:W-:Y:S01]  /*6270*/  BAR.SYNC.DEFER_BLOCKING 0x0 ;  /* 0x0000000000007b1d */ /* 0x000fe20000010000 */
[----:B------:R-:W-:Y:S02]  /*6280*/  LOP3.LUT R191, R191, 0x1c, RZ, 0xc0, !PT ;  /* 0x0000001cbfbf7812 */ /* 0x000fe400078ec0ff */
[----:B------:R-:W-:-:S03]  /*6290*/  LOP3.LUT R188, R190, 0x1c, RZ, 0xc0, !PT ;  /* 0x0000001cbebc7812 */ /* 0x000fc600078ec0ff */
[----:B-1----:R-:W3:Y:S04]  /*62a0*/  LDL.64 R96, [R1+0x68] ;  /* 0x0000680001607983 */ /* 0x002ee80000100a00 */
[----:B--2---:R-:W2:Y:S04]  /*62b0*/  LDL.64 R168, [R1+0x78] ;  /* 0x0000780001a87983 */ /* 0x004ea80000100a00 */
[----:B------:R-:W4:Y:S04]  /*62c0*/  LDL.64 R98, [R1+0x70] ;  /* 0x0000700001627983 */ /* 0x000f280000100a00 */
[----:B------:R-:W0:Y:S01]  /*62d0*/  LDS R2, [R193.X4+0x8000] ;  /* 0x00800000c1027984 */ /* 0x000e220000004800 */
[----:B------:R-:W-:-:S02]  /*62e0*/  LEA.HI R179, R191, 0x10, RZ, 0x1e ;  /* 0x00000010bfb37811 */ /* 0x000fc400078ff0ff */
[----:B------:R-:W-:Y:S01]  /*62f0*/  LEA.HI R178, R191, 0x18, RZ, 0x1e ;  /* 0x00000018bfb27811 */ /* 0x000fe200078ff0ff */
[----:B0-----:R-:W0:Y:S04]  /*6300*/  SHFL.BFLY PT, R85, R2, 0x1, 0x1f ;  /* 0x0c201f0002557f89 */ /* 0x001e2800000e0000 */
[----:B------:R-:W1:Y:S01]  /*6310*/  S2R R191, SR_TID.X ;  /* 0x0000000000bf7919 */ /* 0x000e620000002100 */
[----:B0-----:R-:W-:-:S05]  /*6320*/  FMNMX R85, R2, R85, !PT ;  /* 0x0000005502557209 */ /* 0x001fca0007800000 */
[----:B------:R-:W-:Y:S04]  /*6330*/  @!P6 STS [R193.X4+0x8000], R85 ;  /* 0x00800055c100e388 */ /* 0x000fe80000004800 */
[----:B------:R-:W-:Y:S01]  /*6340*/  BAR.SYNC.DEFER_BLOCKING 0x0 ;  /* 0x0000000000007b1d */ /* 0x000fe20000010000 */
[----:B------:R-:W-:Y:S01]  /*6350*/  IMAD.SHL.U32 R192, R188, 0x2, RZ ;  /* 0x00000002bcc07824 */ /* 0x000fe200078e00ff */
[----:B-1----:R-:W-:-:S04]  /*6360*/  LOP3.LUT R196, R191, 0x1c, RZ, 0xc0, !PT ;  /* 0x0000001cbfc47812 */ /* 0x002fc800078ec0ff */
[----:B------:R-:W0:Y:S04]  /*6370*/  LDS R2, [R192+0x8000] ;  /* 0x00800000c0027984 */ /* 0x000e280000000800 */
[----:B------:R-:W1:Y:S04]  /*6380*/  LDS R87, [R252.X8+0x8000] ;  /* 0x00800000fc577984 */ /* 0x000e680000008800 */
[----:B------:R5:W-:Y:S04]  /*6390*/  LDS R85, [R178.X8+0x8000] ;  /* 0x00800000b2557984 */ /* 0x000be80000008800 */
[----:B------:R-:W1:Y:S01]  /*63a0*/  LDS R86, [R179.X8+0x8000] ;  /* 0x00800000b3567984 */ /* 0x000e620000008800 */
[----:B-----5:R-:W-:-:S03]  /*63b0*/  LEA.HI R178, R196, 0x20, RZ, 0x1e ;  /* 0x00000020c4b27811 */ /* 0x020fc600078ff0ff */
[----:B------:R-:W5:Y:S01]  /*63c0*/  LDL.64 R196, [R1+0x80] ;  /* 0x0000800001c47983 */ /* 0x000f620000100a00 */
[----:B------:R-:W-:Y:S02]  /*63d0*/  LOP3.LUT R191, R191, 0x1c, RZ, 0xc0, !PT ;  /* 0x0000001cbfbf7812 */ /* 0x000fe400078ec0ff */
[----:B0-----:R-:W-:-:S05]  /*63e0*/  FMNMX R2, R2, R170, !PT ;  /* 0x000000aa02027209 */ /* 0x001fca0007800000 */
[--C-:B------:R-:W-:Y:S02]  /*63f0*/  FADD R92, R91, -R2.reuse ;  /* 0x800000025b5c7221 */ /* 0x100fe40000000000 */
[----:B------:R0:W0:Y:S01]  /*6400*/  LDS R91, [R178.X8+0x8000] ;  /* 0x00800000b25b7984 */ /* 0x0000220000008800 */
[----:B------:R-:W-:Y:S01]  /*6410*/  FADD R195, R3, -R2 ;  /* 0x8000000203c37221 */ /* 0x000fe20000000000 */
[----:B-1----:R-:W-:Y:S02]  /*6420*/  FMNMX R3, R87, R201, !PT ;  /* 0x000000c957037209 */ /* 0x002fe40007800000 */
[----:B0-----:R-:W-:Y:S01]  /*6430*/  LEA.HI R178, R191, 0x28, RZ, 0x1e ;  /* 0x00000028bfb27811 */ /* 0x001fe200078ff0ff */
[----:B------:R-:W-:Y:S02]  /*6440*/  FMUL R177, R92, 1.4426950216293334961 ;  /* 0x3fb8aa3b5cb17820 */ /* 0x000fe40000400000 */
[----:B------:R-:W-:Y:S02]  /*6450*/  FADD R92, R4, -R3 ;  /* 0x80000003045c7221 */ /* 0x000fe40000000000 */
[----:B------:R0:W1:Y:S01]  /*6460*/  LDS R87, [R178.X8+0x8000] ;  /* 0x00800000b2577984 */ /* 0x0000620000008800 */
[----:B------:R-:W-:-:S02]  /*6470*/  FMNMX R4, R86, R200, !PT ;  /* 0x000000c856047209 */ /* 0x000fc40007800000 */
[----:B------:R-:W-:-:S03]  /*6480*/  LOP3.LUT R191, R190, 0x1c, RZ, 0xc0, !PT ;  /* 0x0000001cbebf7812 */ /* 0x000fc600078ec0ff */
[--C-:B------:R-:W-:Y:S01]  /*6490*/  FADD R89, R89, -R4.reuse ;  /* 0x8000000459597221 */ /* 0x100fe20000000000 */
[----:B------:R-:W-:Y:S02]  /*64a0*/  LEA.HI R93, R191, 0x30, RZ, 0x1e ;  /* 0x00000030bf5d7811 */ /* 0x000fe400078ff0ff */
[----:B------:R-:W-:Y:S01]  /*64b0*/  LEA.HI R211, R188, 0x38, RZ, 0x1e ;  /* 0x00000038bcd37811 */ /* 0x000fe200078ff0ff */
[----:B------:R-:W-:Y:S02]  /*64c0*/  FMUL R191, R89, 1.4426950216293334961 ;  /* 0x3fb8aa3b59bf7820 */ /* 0x000fe40000400000 */
[----:B------:R-:W-:Y:S01]  /*64d0*/  FADD R89, R5, -R4 ;  /* 0x8000000405597221 */ /* 0x000fe20000000000 */
[----:B------:R-:W-:Y:S01]  /*64e0*/  LDS R86, [R93.X8+0x8000] ;  /* 0x008000005d567984 */ /* 0x000fe20000008800 */
[----:B------:R-:W-:-:S03]  /*64f0*/  FMNMX R5, R85, R199, !PT ;  /* 0x000000c755057209 */ /* 0x000fc60007800000 */
[----:B------:R-:W1:Y:S02]  /*6500*/  LDS R85, [R211.X8+0x8000] ;  /* 0x00800000d3557984 */ /* 0x000e640000008800 */
[--C-:B0-----:R-:W-:Y:S02]  /*6510*/  FADD R178, R88, -R5.reuse ;  /* 0x8000000558b27221 */ /* 0x101fe40000000000 */
[----:B------:R-:W-:Y:S01]  /*6520*/  FADD R88, R6, -R5 ;  /* 0x8000000506587221 */ /* 0x000fe20000000000 */
[----:B------:R-:W-:-:S03]  /*6530*/  FMNMX R6, R91, R189, !PT ;  /* 0x000000bd5b067209 */ /* 0x000fc60007800000 */
[----:B------:R-:W-:Y:S02]  /*6540*/  FMUL R179, R88, 1.4426950216293334961 ;  /* 0x3fb8aa3b58b37820 */ /* 0x000fe40000400000 */
[--C-:B------:R-:W-:Y:S02]  /*6550*/  FADD R88, R7, -R6.reuse ;  /* 0x8000000607587221 */ /* 0x100fe40000000000 */
[----:B------:R-:W-:Y:S01]  /*6560*/  FADD R9, R9, -R6 ;  /* 0x8000000609097221 */ /* 0x000fe20000000000 */
[----:B-1----:R-:W-:-:S05]  /*6570*/  FMNMX R7, R87, R11, !PT ;  /* 0x0000000b57077209 */ /* 0x002fca0007800000 */
[----:B------:R-:W-:Y:S02]  /*6580*/  FADD R8, R8, -R7 ;  /* 0x8000000708087221 */ /* 0x000fe40000000000 */
[----:B------:R-:W-:Y:S02]  /*6590*/  FMUL R9, R9, 1.4426950216293334961 ;  /* 0x3fb8aa3b09097820 */ /* 0x000fe40000400000 */
[----:B------:R-:W-:Y:S02]  /*65a0*/  FMUL R8, R8, 1.4426950216293334961 ;  /* 0x3fb8aa3b08087820 */ /* 0x000fe40000400000 */
[----:B------:R0:W-:Y:S01]  /*65b0*/  MUFU.EX2 R181, R9 ;  /* 0x0000000900b57308 */ /* 0x0001e20000000800 */
[----:B------:R-:W-:Y:S02]  /*65c0*/  FADD R90, R90, -R3 ;  /* 0x800000035a5a7221 */ /* 0x000fe40000000000 */
[----:B------:R-:W-:-:S05]  /*65d0*/  FMUL R195, R195, 1.4426950216293334961 ;  /* 0x3fb8aa3bc3c37820 */ /* 0x000fca0000400000 */
[----:B------:R1:W-:Y:S01]  /*65e0*/  MUFU.EX2 R182, R8 ;  /* 0x0000000800b67308 */ /* 0x0003e20000000800 */
[----:B0-----:R-:W-:Y:S01]  /*65f0*/  FMNMX R9, R85, R10, !PT ;  /* 0x0000000a55097209 */ /* 0x001fe20007800000 */
[----:B------:R-:W-:Y:S02]  /*6600*/  FADD R84, R84, -R7 ;  /* 0x8000000754547221 */ /* 0x000fe40000000000 */
[----:B------:R-:W-:Y:S01]  /*6610*/  FMUL R92, R92, 1.4426950216293334961 ;  /* 0x3fb8aa3b5c5c7820 */ /* 0x000fe20000400000 */
[----:B-1----:R-:W-:Y:S01]  /*6620*/  FMNMX R8, R86, R176, !PT ;  /* 0x000000b056087209 */ /* 0x002fe20007800000 */
[----:B------:R-:W-:Y:S02]  /*6630*/  FMUL R90, R90, 1.4426950216293334961 ;  /* 0x3fb8aa3b5a5a7820 */ /* 0x000fe40000400000 */
[----:B------:R-:W-:Y:S02]  /*6640*/  FMUL R178, R178, 1.4426950216293334961 ;  /* 0x3fb8aa3bb2b27820 */ /* 0x000fe40000400000 */
[----:B------:R-:W-:-:S02]  /*6650*/  FADD R83, R83, -R8 ;  /* 0x8000000853537221 */ /* 0x000fc40000000000 */
[----:B------:R-:W-:Y:S02]  /*6660*/  FADD R82, R82, -R8 ;  /* 0x8000000852527221 */ /* 0x000fe40000000000 */
[----:B------:R-:W-:Y:S02]  /*6670*/  FMUL R89, R89, 1.4426950216293334961 ;  /* 0x3fb8aa3b59597820 */ /* 0x000fe40000400000 */
[--C-:B------:R-:W-:Y:S02]  /*6680*/  FADD R81, R81, -R9.reuse ;  /* 0x8000000951517221 */ /* 0x100fe40000000000 */
[----:B------:R-:W-:Y:S01]  /*6690*/  FADD R80, R80, -R9 ;  /* 0x8000000950507221 */ /* 0x000fe20000000000 */
[----:B------:R-:W-:Y:S01]  /*66a0*/  MUFU.EX2 R195, R195 ;  /* 0x000000c300c37308 */ /* 0x000fe20000000800 */
[----:B------:R-:W-:Y:S02]  /*66b0*/  FMUL R88, R88, 1.4426950216293334961 ;  /* 0x3fb8aa3b58587820 */ /* 0x000fe40000400000 */
[----:B------:R-:W-:-:S02]  /*66c0*/  FMUL R84, R84, 1.4426950216293334961 ;  /* 0x3fb8aa3b54547820 */ /* 0x000fc40000400000 */
[----:B------:R-:W-:Y:S02]  /*66d0*/  FMUL R83, R83, 1.4426950216293334961 ;  /* 0x3fb8aa3b53537820 */ /* 0x000fe40000400000 */
[----:B------:R-:W-:Y:S01]  /*66e0*/  FMUL R82, R82, 1.4426950216293334961 ;  /* 0x3fb8aa3b52527820 */ /* 0x000fe20000400000 */
[----:B------:R-:W0:Y:S01]  /*66f0*/  MUFU.EX2 R177, R177 ;  /* 0x000000b100b17308 */ /* 0x000e220000000800 */
[----:B------:R-:W-:Y:S02]  /*6700*/  FMUL R81, R81, 1.4426950216293334961 ;  /* 0x3fb8aa3b51517820 */ /* 0x000fe40000400000 */
[----:B------:R-:W-:-:S05]  /*6710*/  FMUL R80, R80, 1.4426950216293334961 ;  /* 0x3fb8aa3b50507820 */ /* 0x000fca0000400000 */
[----:B------:R0:W-:Y:S08]  /*6720*/  MUFU.EX2 R194, R92 ;  /* 0x0000005c00c27308 */ /* 0x0001f00000000800 */
[----:B------:R-:W1:Y:S08]  /*6730*/  MUFU.EX2 R190, R90 ;  /* 0x0000005a00be7308 */ /* 0x000e700000000800 */
[----:B------:R-:W-:Y:S08]  /*6740*/  MUFU.EX2 R191, R191 ;  /* 0x000000bf00bf7308 */ /* 0x000ff00000000800 */
[----:B------:R-:W0:Y:S08]  /*6750*/  MUFU.EX2 R188, R89 ;  /* 0x0000005900bc7308 */ /* 0x000e300000000800 */
[----:B------:R-:W-:Y:S08]  /*6760*/  MUFU.EX2 R178, R178 ;  /* 0x000000b200b27308 */ /* 0x000ff00000000800 */
[----:B------:R-:W0:Y:S08]  /*6770*/  MUFU.EX2 R179, R179 ;  /* 0x000000b300b37308 */ /* 0x000e300000000800 */
[----:B------:R-:W0:Y:S08]  /*6780*/  MUFU.EX2 R180, R88 ;  /* 0x0000005800b47308 */ /* 0x000e300000000800 */
[----:B------:R-:W0:Y:S08]  /*6790*/  MUFU.EX2 R183, R84 ;  /* 0x0000005400b77308 */ /* 0x000e300000000800 */
[----:B------:R-:W-:Y:S08]  /*67a0*/  MUFU.EX2 R184, R83 ;  /* 0x0000005300b87308 */ /* 0x000ff00000000800 */
[----:B------:R-:W0:Y:S08]  /*67b0*/  MUFU.EX2 R185, R82 ;  /* 0x0000005200b97308 */ /* 0x000e300000000800 */
[----:B------:R-:W-:Y:S08]  /*67c0*/  MUFU.EX2 R186, R81 ;  /* 0x0000005100ba7308 */ /* 0x000ff00000000800 */
[----:B------:R-:W2:Y:S01]  /*67d0*/  MUFU.EX2 R187, R80 ;  /* 0x0000005000bb7308 */ /* 0x000ea20000000800 */
[----:B0-----:R-:W-:-:S02]  /*67e0*/  FADD R92, R195, R177 ;  /* 0x000000b1c35c7221 */ /* 0x001fc40000000000 */
[----:B-1----:R-:W-:Y:S02]  /*67f0*/  FADD R93, R194, R190 ;  /* 0x000000bec25d7221 */ /* 0x002fe40000000000 */
[----:B------:R-:W-:Y:S02]  /*6800*/  FADD R90, R191, R188 ;  /* 0x000000bcbf5a7221 */ /* 0x000fe40000000000 */
[----:B------:R-:W-:Y:S01]  /*6810*/  FADD R89, R178, R179 ;  /* 0x000000b3b2597221 */ /* 0x000fe20000000000 */
[----:B------:R-:W0:Y:S01]  /*6820*/  SHFL.BFLY PT, R94, R92, 0x2, 0x1f ;  /* 0x0c401f005c5e7f89 */ /* 0x000e2200000e0000 */
[----:B------:R-:W-:Y:S02]  /*6830*/  FADD R88, R180, R181 ;  /* 0x000000b5b4587221 */ /* 0x000fe40000000000 */
[----:B------:R-:W-:Y:S01]  /*6840*/  FADD R87, R182, R183 ;  /* 0x000000b7b6577221 */ /* 0x000fe20000000000 */
[----:B------:R-:W1:Y:S01]  /*6850*/  SHFL.BFLY PT, R95, R93, 0x2, 0x1f ;  /* 0x0c401f005d5f7f89 */ /* 0x000e6200000e0000 */
[----:B------:R-:W-:-:S02]  /*6860*/  FADD R84, R184, R185 ;  /* 0x000000b9b8547221 */ /* 0x000fc40000000000 */
[----:B--2---:R-:W-:Y:S01]  /*6870*/  FADD R86, R186, R187 ;  /* 0x000000bbba567221 */ /* 0x004fe20000000000 */
[----:B------:R-:W2:Y:S04]  /*6880*/  SHFL.BFLY PT, R91, R90, 0x2, 0x1f ;  /* 0x0c401f005a5b7f89 */ /* 0x000ea800000e0000 */
[----:B------:R-:W3:Y:S04]  /*6890*/  SHFL.BFLY PT, R83, R89, 0x2, 0x1f ;  /* 0x0c401f0059537f89 */ /* 0x000ee800000e0000 */
[----:B------:R-:W4:Y:S04]  /*68a0*/  SHFL.BFLY PT, R80, R88, 0x2, 0x1f ;  /* 0x0c401f0058507f89 */ /* 0x000f2800000e0000 */
[----:B------:R-:W4:Y:S04]  /*68b0*/  SHFL.BFLY PT, R82, R87, 0x2, 0x1f ;  /* 0x0c401f0057527f89 */ /* 0x000f2800000e0000 */
[----:B------:R-:W4:Y:S04]  /*68c0*/  SHFL.BFLY PT, R81, R84, 0x2, 0x1f ;  /* 0x0c401f0054517f89 */ /* 0x000f2800000e0000 */
[----:B------:R-:W4:Y:S01]  /*68d0*/  SHFL.BFLY PT, R85, R86, 0x2, 0x1f ;  /* 0x0c401f0056557f89 */ /* 0x000f2200000e0000 */
[----:B0-----:R-:W-:-:S02]  /*68e0*/  FADD R94, R92, R94 ;  /* 0x0000005e5c5e7221 */ /* 0x001fc40000000000 */
[----:B-1----:R-:W-:Y:S02]  /*68f0*/  FADD R95, R93, R95 ;  /* 0x0000005f5d5f7221 */ /* 0x002fe40000000000 */
[----:B--2---:R-:W-:Y:S02]  /*6900*/  FADD R91, R90, R91 ;  /* 0x0000005b5a5b7221 */ /* 0x004fe40000000000 */
[----:B---3--:R-:W-:Y:S02]  /*6910*/  FADD R83, R89, R83 ;  /* 0x0000005359537221 */ /* 0x008fe40000000000 */
[----:B----4-:R-:W-:Y:S02]  /*6920*/  FADD R80, R88, R80 ;  /* 0x0000005058507221 */ /* 0x010fe40000000000 */
[----:B------:R-:W-:Y:S02]  /*6930*/  FADD R87, R87, R82 ;  /* 0x0000005257577221 */ /* 0x000fe40000000000 */
[----:B------:R-:W0:Y:S01]  /*6940*/  SHFL.BFLY PT, R82, R94, 0x1, 0x1f ;  /* 0x0c201f005e527f89 */ /* 0x000e2200000e0000 */
[----:B------:R-:W-:-:S03]  /*6950*/  FADD R81, R84, R81 ;  /* 0x0000005154517221 */ /* 0x000fc60000000000 */
[----:B------:R-:W1:Y:S01]  /*6960*/  SHFL.BFLY PT, R84, R95, 0x1, 0x1f ;  /* 0x0c201f005f547f89 */ /* 0x000e6200000e0000 */
[----:B------:R-:W-:-:S03]  /*6970*/  FADD R85, R86, R85 ;  /* 0x0000005556557221 */ /* 0x000fc60000000000 */
[----:B------:R-:W2:Y:S04]  /*6980*/  SHFL.BFLY PT, R86, R91, 0x1, 0x1f ;  /* 0x0c201f005b567f89 */ /* 0x000ea800000e0000 */
[----:B------:R-:W3:Y:S04]  /*6990*/  SHFL.BFLY PT, R88, R83, 0x1, 0x1f ;  /* 0x0c201f0053587f89 */ /* 0x000ee800000e0000 */
[----:B------:R-:W4:Y:S04]  /*69a0*/  SHFL.BFLY PT, R89, R80, 0x1, 0x1f ;  /* 0x0c201f0050597f89 */ /* 0x000f2800000e0000 */
[----:B------:R-:W5:Y:S04]  /*69b0*/  SHFL.BFLY PT, R90, R87, 0x1, 0x1f ;  /* 0x0c201f00575a7f89 */ /* 0x000f6800000e0000 */
[----:B------:R-:W5:Y:S04]  /*69c0*/  SHFL.BFLY PT, R92, R81, 0x1, 0x1f ;  /* 0x0c201f00515c7f89 */ /* 0x000f6800000e0000 */
[----:B------:R-:W5:Y:S01]  /*69d0*/  SHFL.BFLY PT, R93, R85, 0x1, 0x1f ;  /* 0x0c201f00555d7f89 */ /* 0x000f6200000e0000 */
[----:B0-----:R-:W-:-:S03]  /*69e0*/  FADD R82, R94, R82 ;  /* 0x000000525e527221 */ /* 0x001fc60000000000 */
[----:B------:R-:W-:Y:S01]  /*69f0*/  BAR.SYNC.DEFER_BLOCKING 0x0 ;  /* 0x0000000000007b1d */ /* 0x000fe20000010000 */
[----:B-1----:R-:W-:Y:S02]  /*6a00*/  FADD R84, R95, R84 ;  /* 0x000000545f547221 */ /* 0x002fe40000000000 */
[----:B--2---:R-:W-:Y:S02]  /*6a10*/  FADD R86, R91, R86 ;  /* 0x000000565b567221 */ /* 0x004fe40000000000 */
[----:B---3--:R-:W-:Y:S01]  /*6a20*/  FADD R88, R83, R88 ;  /* 0x0000005853587221 */ /* 0x008fe20000000000 */
[----:B------:R-:W2:Y:S01]  /*6a30*/  LDL.64 R94, [R1+0x60] ;  /* 0x00006000015e7983 */ /* 0x000ea20000100a00 */
[----:B----4-:R-:W-:Y:S02]  /*6a40*/  FADD R89, R80, R89 ;  /* 0x0000005950597221 */ /* 0x010fe40000000000 */
[----:B-----5:R-:W-:Y:S02]  /*6a50*/  FADD R90, R87, R90 ;  /* 0x0000005a575a7221 */ /* 0x020fe40000000000 */
[----:B------:R-:W-:-:S02]  /*6a60*/  FADD R92, R81, R92 ;  /* 0x0000005c515c7221 */ /* 0x000fc40000000000 */
[----:B------:R-:W-:Y:S01]  /*6a70*/  FADD R93, R85, R93 ;  /* 0x0000005d555d7221 */ /* 0x000fe20000000000 */
[----:B------:R-:W-:Y:S04]  /*6a80*/  @P0 STS [R224+0x8000], R82 ;  /* 0x00800052e0000388 */ /* 0x000fe80000000800 */
[----:B------:R-:W-:Y:S04]  /*6a90*/  @P0 STS [R223+0x8000], R84 ;  /* 0x00800054df000388 */ /* 0x000fe80000000800 */
[----:B------:R-:W-:Y:S04]  /*6aa0*/  @P0 STS [R222+0x8000], R86 ;  /* 0x00800056de000388 */ /* 0x000fe80000000800 */
[----:B------:R-:W-:Y:S04]  /*6ab0*/  @P0 STS [R221+0x8000], R88 ;  /* 0x00800058dd000388 */ /* 0x000fe80000000800 */
[----:B------:R-:W-:Y:S04]  /*6ac0*/  @P0 STS [R220+0x8000], R89 ;  /* 0x00800059dc000388 */ /* 0x000fe80000000800 */
[----:B------:R0:W-:Y:S04]  /*6ad0*/  @P0 STS [R219+0x8000], R90 ;  /* 0x0080005adb000388 */ /* 0x0001e80000000800 */
[----:B------:R-:W-:Y:S04]  /*6ae0*/  @P0 STS [R218+0x8000], R92 ;  /* 0x0080005cda000388 */ /* 0x000fe80000000800 */
[----:B------:R1:W-:Y:S04]  /*6af0*/  @P0 STS [R217+0x8000], R93 ;  /* 0x0080005dd9000388 */ /* 0x0003e80000000800 */
[----:B------:R-:W-:Y:S06]  /*6b00*/  BAR.SYNC.DEFER_BLOCKING 0x0 ;  /* 0x0000000000007b1d */ /* 0x000fec0000010000 */
[----:B0-----:R-:W3:Y:S01]  /*6b10*/  LDL.64 R90, [R1+0x58] ;  /* 0x00005800015a7983 */ /* 0x001ee20000100a00 */
[----:B------:R-:W-:-:S03]  /*6b20*/  IMAD.WIDE R82, R173, 0x2, R202 ;  /* 0x00000002ad527825 */ /* 0x000fc600078e02ca */
[----:B-1----:R-:W4:Y:S01]  /*6b30*/  LDL.64 R92, [R1+0x50] ;  /* 0x00005000015c7983 */ /* 0x002f220000100a00 */
[----:B------:R-:W-:-:S03]  /*6b40*/  IMAD.WIDE R84, R173, 0x2, R208 ;  /* 0x00000002ad547825 */ /* 0x000fc600078e02d0 */
[----:B------:R-:W5:Y:S04]  /*6b50*/  LDL.64 R208, [R1+0x30] ;  /* 0x0000300001d07983 */ /* 0x000f680000100a00 */
[----:B------:R-:W5:Y:S04]  /*6b60*/  LDL.64 R88, [R1+0x48] ;  /* 0x0000480001587983 */ /* 0x000f680000100a00 */
[----:B------:R-:W0:Y:S04]  /*6b70*/  LDS R86, [R193.X4+0x8000] ;  /* 0x00800000c1567984 */ /* 0x000e280000004800 */
[----:B0-----:R-:W0:Y:S02]  /*6b80*/  SHFL.BFLY PT, R80, R86, 0x1, 0x1f ;  /* 0x0c201f0056507f89 */ /* 0x001e2400000e0000 */
[----:B0-----:R-:W-:-:S05]  /*6b90*/  FADD R86, R86, R80 ;  /* 0x0000005056567221 */ /* 0x001fca0000000000 */
[----:B------:R0:W-:Y:S04]  /*6ba0*/  @!P6 STS [R193.X4+0x8000], R86 ;  /* 0x00800056c100e388 */ /* 0x0001e80000004800 */
[----:B------:R-:W-:Y:S01]  /*6bb0*/  BAR.SYNC.DEFER_BLOCKING 0x0 ;  /* 0x0000000000007b1d */ /* 0x000fe20000010000 */
[----:B------:R-:W-:-:S05]  /*6bc0*/  IMAD.WIDE R80, R173, 0x2, R196 ;  /* 0x00000002ad507825 */ /* 0x000fca00078e02c4 */
[----:B0-----:R-:W5:Y:S04]  /*6bd0*/  LDL.64 R86, [R1+0x38] ;  /* 0x0000380001567983 */ /* 0x001f680000100a00 */
[----:B------:R0:W5:Y:S04]  /*6be0*/  LDG.E.U16 R202, [R80.64] ;  /* 0x0000000650ca7981 */ /* 0x000168000c1e1500 */
[----:B------:R1:W5:Y:S04]  /*6bf0*/  LDG.E.U16 R204, [R84.64] ;  /* 0x0000000654cc7981 */ /* 0x000368000c1e1500 */
[----:B------:R1:W5:Y:S01]  /*6c00*/  LDG.E.U16 R203, [R82.64] ;  /* 0x0000000652cb7981 */ /* 0x000362000c1e1500 */
[----:B0-----:R-:W-:-:S03]  /*6c10*/  IMAD.WIDE R80, R173, 0x2, R96 ;  /* 0x00000002ad507825 */ /* 0x001fc600078e0260 */
[----:B------:R-:W5:Y:S01]  /*6c20*/  LDL.64 R96, [R1+0x40] ;  /* 0x0000400001607983 */ /* 0x000f620000100a00 */
[----:B-1----:R-:W-:-:S03]  /*6c30*/  IMAD.WIDE R84, R173, 0x2, R168 ;  /* 0x00000002ad547825 */ /* 0x002fc600078e02a8 */
[----:B------:R2:W5:Y:S04]  /*6c40*/  LDG.E.U16 R196, [R80.64] ;  /* 0x0000000650c47981 */ /* 0x000568000c1e1500 */
[----:B------:R3:W5:Y:S01]  /*6c50*/  LDG.E.U16 R198, [R84.64] ;  /* 0x0000000654c67981 */ /* 0x000762000c1e1500 */
[----:B------:R-:W-:-:S03]  /*6c60*/  IMAD.WIDE R82, R173, 0x2, R98 ;  /* 0x00000002ad527825 */ /* 0x000fc600078e0262 */
[----:B------:R-:W5:Y:S04]  /*6c70*/  LDL.64 R98, [R1+0x10] ;  /* 0x0000100001627983 */ /* 0x000f680000100a00 */
[----:B------:R4:W5:Y:S04]  /*6c80*/  LDG.E.U16 R197, [R82.64] ;  /* 0x0000000652c57981 */ /* 0x000968000c1e1500 */
[----:B------:R-:W5:Y:S04]  /*6c90*/  LDL.64 R168, [R1+0x20] ;  /* 0x0000200001a87983 */ /* 0x000f680000100a00 */
[----:B------:R-:W-:Y:S01]  /*6ca0*/  LDS R210, [R252.X8+0x8000] ;  /* 0x00800000fcd27984 */ /* 0x000fe20000008800 */
[----:B--2---:R-:W-:-:S03]  /*6cb0*/  IMAD.WIDE R80, R173, 0x2, R94 ;  /* 0x00000002ad507825 */ /* 0x004fc600078e025e */
[----:B------:R-:W2:Y:S04]  /*6cc0*/  LDL.64 R94, [R1+0x18] ;  /* 0x00001800015e7983 */ /* 0x000ea80000100a00 */
[----:B------:R0:W2:Y:S01]  /*6cd0*/  LDG.E.U16 R80, [R80.64] ;  /* 0x0000000650507981 */ /* 0x0000a2000c1e1500 */
[----:B---3--:R-:W-:-:S03]  /*6ce0*/  IMAD.WIDE R84, R173, 0x2, R90 ;  /* 0x00000002ad547825 */ /* 0x008fc600078e025a */
[----:B------:R-:W3:Y:S01]  /*6cf0*/  LDL.64 R90, [R1+0x28] ;  /* 0x00002800015a7983 */ /* 0x000ee20000100a00 */
[----:B----4-:R-:W-:-:S03]  /*6d00*/  IMAD.WIDE R82, R173, 0x2, R92 ;  /* 0x00000002ad527825 */ /* 0x010fc600078e025c */
[----:B------:R-:W4:Y:S04]  /*6d10*/  LDL.64 R92, [R1+0x8] ;  /* 0x00000800015c7983 */ /* 0x000f280000100a00 */
[----:B0-----:R0:W4:Y:S01]  /*6d20*/  LDG.E.U16 R81, [R84.64] ;  /* 0x0000000654517981 */ /* 0x001122000c1e1500 */
[----:B-----5:R-:W-:-:S03]  /*6d30*/  IMAD.WIDE R88, R173, 0x2, R88 ;  /* 0x00000002ad587825 */ /* 0x020fc600078e0258 */
[----:B------:R1:W5:Y:S04]  /*6d40*/  LDG.E.U16 R82, [R82.64] ;  /* 0x0000000652527981 */ /* 0x000368000c1e1500 */
[----:B-1----:R1:W5:Y:S01]  /*6d50*/  LDG.E.U16 R83, [R88.64] ;  /* 0x0000000658537981 */ /* 0x002362000c1e1500 */
[----:B0-----:R-:W-:-:S03]  /*6d60*/  IMAD.WIDE R84, R173, 0x2, R96 ;  /* 0x00000002ad547825 */ /* 0x001fc600078e0260 */
[----:B------:R-:W5:Y:S01]  /*6d70*/  LDL.64 R96, [R1] ;  /* 0x0000000001607983 */ /* 0x000f620000100a00 */
[----:B------:R-:W-:-:S03]  /*6d80*/  IMAD.WIDE R86, R173, 0x2, R86 ;  /* 0x00000002ad567825 */ /* 0x000fc600078e0256 */
[----:B------:R0:W5:Y:S04]  /*6d90*/  LDG.E.U16 R84, [R84.64] ;  /* 0x0000000654547981 */ /* 0x000168000c1e1500 */
[----:B0-----:R0:W5:Y:S02]  /*6da0*/  LDG.E.U16 R85, [R86.64] ;  /* 0x0000000656557981 */ /* 0x001164000c1e1500 */
[C---:B0-----:R-:W-:Y:S02]  /*6db0*/  IMAD.WIDE R86, R173.reuse, 0x2, R208 ;  /* 0x00000002ad567825 */ /* 0x041fe400078e02d0 */
[----:B------:R0:W0:Y:S04]  /*6dc0*/  LDS R208, [R192+0x8000] ;  /* 0x00800000c0d07984 */ /* 0x0000280000000800 */
[----:B------:R0:W5:Y:S01]  /*6dd0*/  LDG.E.U16 R86, [R86.64] ;  /* 0x0000000656567981 */ /* 0x000162000c1e1500 */
[----:B-1----:R-:W-:-:S06]  /*6de0*/  IMAD.WIDE R88, R173, 0x2, R168 ;  /* 0x00000002ad587825 */ /* 0x002fcc00078e02a8 */
[----:B------:R1:W5:Y:S01]  /*6df0*/  LDG.E.U16 R88, [R88.64] ;  /* 0x0000000658587981 */ /* 0x000362000c1e1500 */
[----:B------:R-:W-:Y:S02]  /*6e00*/  FADD R209, -R2, R170 ;  /* 0x000000aa02d17221 */ /* 0x000fe40000000100 */
[----:B------:R-:W-:-:S04]  /*6e10*/  IMAD.WIDE R168, R173, 0x2, R246 ;  /* 0x00000002ada87825 */ /* 0x000fc800078e02f6 */
[----:B------:R-:W-:Y:S02]  /*6e20*/  FMUL R209, R209, 1.4426950216293334961 ;  /* 0x3fb8aa3bd1d17820 */ /* 0x000fe40000400000 */
[----:B------:R-:W-:-:S04]  /*6e30*/  IMAD.WIDE R170, R173, 0x2, R234 ;  /* 0x00000002adaa7825 */ /* 0x000fc800078e02ea */
[----:B------:R-:W0:Y:S02]  /*6e40*/  MUFU.EX2 R209, R209 ;  /* 0x000000d100d17308 */ /* 0x000e240000000800 */
[----:B0-----:R-:W-:-:S04]  /*6e50*/  IMAD.WIDE R192, R173, 0x2, R238 ;  /* 0x00000002adc07825 */ /* 0x001fc800078e02ee */
[----:B------:R-:W-:Y:S02]  /*6e60*/  FFMA R216, R209, R216, R208 ;  /* 0x000000d8d1d87223 */ /* 0x000fe400000000d0 */
[----:B------:R-:W-:Y:S02]  /*6e70*/  FADD R208, -R3, R201 ;  /* 0x000000c903d07221 */ /* 0x000fe40000000100 */
[----:B--2---:R-:W-:-:S05]  /*6e80*/  IMAD.WIDE R94, R173, 0x2, R94 ;  /* 0x00000002ad5e7825 */ /* 0x004fca00078e025e */
[----:B-1----:R0:W2:Y:S02]  /*6e90*/  LDG.E.U16 R89, [R94.64] ;  /* 0x000000065e597981 */ /* 0x0020a4000c1e1500 */
[----:B0-----:R-:W-:-:S06]  /*6ea0*/  IMAD.WIDE R94, R173, 0x2, R248 ;  /* 0x00000002ad5e7825 */ /* 0x001fcc00078e02f8 */
[----:B------:R0:W2:Y:S04]  /*6eb0*/  LDG.E.U16 R94, [R94.64] ;  /* 0x000000065e5e7981 */ /* 0x0000a8000c1e1500 */
[----:B0-----:R0:W2:Y:S01]  /*6ec0*/  LDG.E.U16 R95, [R168.64] ;  /* 0x00000006a85f7981 */ /* 0x0010a2000c1e1500 */
[----:B---3--:R-:W-:-:S05]  /*6ed0*/  IMAD.WIDE R90, R173, 0x2, R90 ;  /* 0x00000002ad5a7825 */ /* 0x008fca00078e025a */
[----:B------:R1:W3:Y:S01]  /*6ee0*/  LDG.E.U16 R87, [R90.64] ;  /* 0x000000065a577981 */ /* 0x0002e2000c1e1500 */
[----:B----4-:R-:W-:-:S04]  /*6ef0*/  IMAD.WIDE R92, R173, 0x2, R92 ;  /* 0x00000002ad5c7825 */ /* 0x010fc800078e025c */
[----:B-1----:R-:W-:-:S06]  /*6f00*/  IMAD.WIDE R90, R173, 0x2, R98 ;  /* 0x00000002ad5a7825 */ /* 0x002fcc00078e0262 */
[----:B------:R1:W4:Y:S04]  /*6f10*/  LDG.E.U16 R90, [R90.64] ;  /* 0x000000065a5a7981 */ /* 0x000328000c1e1500 */
[----:B-1----:R5:W2:Y:S01]  /*6f20*/  LDG.E.U16 R91, [R92.64] ;  /* 0x000000065c5b7981 */ /* 0x002aa2000c1e1500 */
[----:B------:R-:W-:-:S04]  /*6f30*/  IMAD.WIDE R98, R173, 0x2, R242 ;  /* 0x00000002ad627825 */ /* 0x000fc800078e02f2 */
[----:B0-----:R-:W-:-:S06]  /*6f40*/  IMAD.WIDE R168, R173, 0x2, R236 ;  /* 0x00000002ada87825 */ /* 0x001fcc00078e02ec */
[----:B------:R0:W2:Y:S04]  /*6f50*/  LDG.E.U16 R168, [R168.64] ;  /* 0x00000006a8a87981 */ /* 0x0000a8000c1e1500 */
[----:B0-----:R0:W2:Y:S02]  /*6f60*/  LDG.E.U16 R169, [R170.64] ;  /* 0x00000006aaa97981 */ /* 0x0010a4000c1e1500 */
[----:B0-----:R-:W-:-:S06]  /*6f70*/  IMAD.WIDE R170, R173, 0x2, R232 ;  /* 0x00000002adaa7825 */ /* 0x001fcc00078e02e8 */
[----:B------:R0:W2:Y:S01]  /*6f80*/  LDG.E.U16 R170, [R170.64] ;  /* 0x00000006aaaa7981 */ /* 0x0000a2000c1e1500 */
[----:B-----5:R-:W-:-:S04]  /*6f90*/  IMAD.WIDE R92, R173, 0x2, R96 ;  /* 0x00000002ad5c7825 */ /* 0x020fc800078e0260 */
[C---:B------:R-:W-:Y:S02]  /*6fa0*/  IMAD.WIDE R96, R173.reuse, 0x2, R250 ;  /* 0x00000002ad607825 */ /* 0x040fe400078e02fa */
[----:B------:R1:W5:Y:S04]  /*6fb0*/  LDG.E.U16 R92, [R92.64] ;  /* 0x000000065c5c7981 */ /* 0x000368000c1e1500 */
[----:B-1----:R1:W2:Y:S02]  /*6fc0*/  LDG.E.U16 R93, [R96.64] ;  /* 0x00000006605d7981 */ /* 0x0022a4000c1e1500 */
[----:B-1----:R-:W-:-:S06]  /*6fd0*/  IMAD.WIDE R96, R173, 0x2, R244 ;  /* 0x00000002ad607825 */ /* 0x002fcc00078e02f4 */
[----:B------:R1:W2:Y:S04]  /*6fe0*/  LDG.E.U16 R96, [R96.64] ;  /* 0x0000000660607981 */ /* 0x0002a8000c1e1500 */
[----:B-1----:R1:W2:Y:S02]  /*6ff0*/  LDG.E.U16 R97, [R98.64] ;  /* 0x0000000662617981 */ /* 0x0022a4000c1e1500 */
[----:B-1----:R-:W-:-:S06]  /*7000*/  IMAD.WIDE R98, R173, 0x2, R240 ;  /* 0x00000002ad627825 */ /* 0x002fcc00078e02f0 */
[----:B------:R1:W2:Y:S04]  /*7010*/  LDG.E.U16 R98, [R98.64] ;  /* 0x0000000662627981 */ /* 0x0002a8000c1e1500 */
[----:B-1----:R1:W2:Y:S02]  /*7020*/  LDG.E.U16 R99, [R192.64] ;  /* 0x00000006c0637981 */ /* 0x0022a4000c1e1500 */
[----:B-1----:R-:W-:-:S05]  /*7030*/  IMAD.WIDE R192, R173, 0x2, R230 ;  /* 0x00000002adc07825 */ /* 0x002fca00078e02e6 */
[----:B0-----:R0:W2:Y:S02]  /*7040*/  LDG.E.U16 R171, [R192.64] ;  /* 0x00000006c0ab7981 */ /* 0x0010a4000c1e1500 */
[----:B0-----:R-:W-:-:S05]  /*7050*/  IMAD.WIDE R192, R173, 0x2, R228 ;  /* 0x00000002adc07825 */ /* 0x001fca00078e02e4 */
[----:B------:R0:W2:Y:S02]  /*7060*/  LDG.E.U16 R201, [R192.64] ;  /* 0x00000006c0c97981 */ /* 0x0000a4000c1e1500 */
[----:B0-----:R-:W-:-:S06]  /*7070*/  IMAD.WIDE R192, R173, 0x2, R226 ;  /* 0x00000002adc07825 */ /* 0x001fcc00078e02e2 */
[----:B------:R0:W2:Y:S01]  /*7080*/  LDG.E.U16 R192, [R192.64] ;  /* 0x00000006c0c07981 */ /* 0x0000a2000c1e1500 */
[C---:B------:R-:W-:Y:S02]  /*7090*/  FMUL R156, R209.reuse, R156 ;  /* 0x0000009cd19c7220 */ /* 0x040fe40000400000 */
[C---:B------:R-:W-:Y:S02]  /*70a0*/  FMUL R157, R209.reuse, R157 ;  /* 0x0000009dd19d7220 */ /* 0x040fe40000400000 */
[C---:B------:R-:W-:Y:S02]  /*70b0*/  FMUL R152, R209.reuse, R152 ;  /* 0x00000098d1987220 */ /* 0x040fe40000400000 */
[C---:B------:R-:W-:Y:S02]  /*70c0*/  FMUL R153, R209.reuse, R153 ;  /* 0x00000099d1997220 */ /* 0x040fe40000400000 */
[C---:B------:R-:W-:Y:S02]  /*70d0*/  FMUL R148, R209.reuse, R148 ;  /* 0x00000094d1947220 */ /* 0x040fe40000400000 */
[----:B------:R-:W-:-:S02]  /*70e0*/  FMUL R149, R209, R149 ;  /* 0x00000095d1957220 */ /* 0x000fc40000400000 */
        /* <DEDUP_REMOVED lines=9> */
[----:B------:R-:W-:Y:S02]  /*7180*/  FMUL R129, R209, R129 ;  /* 0x00000081d1817220 */ /* 0x000fe40000400000 */
[----:B------:R-:W1:Y:S01]  /*7190*/  S2R R209, SR_TID.X ;  /* 0x0000000000d17919 */ /* 0x000e620000002100 */
[----:B------:R-:W-:-:S06]  /*71a0*/  FMUL R208, R208, 1.4426950216293334961 ;  /* 0x3fb8aa3bd0d07820 */ /* 0x000fcc0000400000 */
[----:B------:R-:W1:Y:S01]  /*71b0*/  MUFU.EX2 R208, R208 ;  /* 0x000000d000d07308 */ /* 0x000e620000000800 */
[----:B0-----:R-:W-:Y:S02]  /*71c0*/  FADD R193, -R4, R200 ;  /* 0x000000c804c17221 */ /* 0x001fe40000000100 */
[----:B-1----:R-:W-:Y:S01]  /*71d0*/  FFMA R215, R208, R215, R210 ;  /* 0x000000d7d0d77223 */ /* 0x002fe200000000d2 */
[----:B------:R-:W-:-:S04]  /*71e0*/  LOP3.LUT R210, R209, 0x1c, RZ, 0xc0, !PT ;  /* 0x0000001cd1d27812 */ /* 0x000fc800078ec0ff */
[----:B------:R-:W-:Y:S01]  /*71f0*/  LEA.HI R210, R210, 0x10, RZ, 0x1e ;  /* 0x00000010d2d27811 */ /* 0x000fe200078ff0ff */
[C---:B------:R-:W-:Y:S01]  /*7200*/  FMUL R158, R208.reuse, R158 ;  /* 0x0000009ed09e7220 */ /* 0x040fe20000400000 */
[----:B------:R-:W-:Y:S01]  /*7210*/  LOP3.LUT R209, R209, 0x1c, RZ, 0xc0, !PT ;  /* 0x0000001cd1d17812 */ /* 0x000fe200078ec0ff */
        /* <DEDUP_REMOVED lines=15> */
[----:B------:R-:W0:Y:S01]  /*7310*/  LDS R208, [R210.X8+0x8000] ;  /* 0x00800000d2d07984 */ /* 0x000e220000008800 */
[----:B------:R-:W-:Y:S01]  /*7320*/  LEA.HI R209, R209, 0x18, RZ, 0x1e ;  /* 0x00000018d1d17811 */ /* 0x000fe200078ff0ff */
[----:B------:R-:W-:-:S04]  /*7330*/  FADD R200, -R5, R199 ;  /* 0x000000c705c87221 */ /* 0x000fc80000000100 */
[----:B------:R1:W-:Y:S04]  /*7340*/  LDS R199, [R209.X8+0x8000] ;  /* 0x00800000d1c77984 */ /* 0x0003e80000008800 */
[----:B-1----:R-:W1:Y:S01]  /*7350*/  S2R R209, SR_TID.X ;  /* 0x0000000000d17919 */ /* 0x002e620000002100 */
[----:B------:R-:W-:-:S06]  /*7360*/  FMUL R193, R193, 1.4426950216293334961 ;  /* 0x3fb8aa3bc1c17820 */ /* 0x000fcc0000400000 */
[----:B------:R-:W0:Y:S01]  /*7370*/  MUFU.EX2 R193, R193 ;  /* 0x000000c100c17308 */ /* 0x000e220000000800 */
[----:B-1----:R-:W-:-:S04]  /*7380*/  LOP3.LUT R209, R209, 0x1c, RZ, 0xc0, !PT ;  /* 0x0000001cd1d17812 */ /* 0x002fc800078ec0ff */
[----:B------:R-:W-:Y:S01]  /*7390*/  LEA.HI R209, R209, 0x20, RZ, 0x1e ;  /* 0x00000020d1d17811 */ /* 0x000fe200078ff0ff */
[C---:B0-----:R-:W-:Y:S02]  /*73a0*/  FFMA R214, R193.reuse, R214, R208 ;  /* 0x000000d6c1d67223 */ /* 0x041fe400000000d0 */
        /* <DEDUP_REMOVED lines=15> */
[----:B------:R-:W-:Y:S02]  /*74a0*/  FMUL R77, R193, R77 ;  /* 0x0000004dc14d7220 */ /* 0x000fe40000400000 */
[----:B------:R0:W-:Y:S04]  /*74b0*/  LDS R193, [R209.X8+0x8000] ;  /* 0x00800000d1c17984 */ /* 0x0001e80000008800 */
[----:B0-----:R-:W0:Y:S01]  /*74c0*/  S2R R209, SR_TID.X ;  /* 0x0000000000d17919 */ /* 0x001e220000002100 */
[----:B------:R-:W-:Y:S01]  /*74d0*/  F2FP.BF16.PACK_AB R195, R177, R195 ;  /* 0x000000c3b1c3723e */ /* 0x000fe200000010ff */
[----:B------:R-:W-:Y:S01]  /*74e0*/  FADD R177, -R6, R189 ;  /* 0x000000bd06b17221 */ /* 0x000fe20000000100 */
[----:B------:R-:W-:-:S02]  /*74f0*/  F2FP.BF16.PACK_AB R189, R179, R178 ;  /* 0x000000b2b3bd723e */ /* 0x000fc400000010ff */
[----:B------:R-:W-:Y:S01]  /*7500*/  F2FP.BF16.PACK_AB R181, R181, R180 ;  /* 0x000000b4b5b5723e */ /* 0x000fe200000010ff */
[----:B------:R-:W-:Y:S01]  /*7510*/  LDS R179, [R211.X8+0x8000] ;  /* 0x00800000d3b37984 */ /* 0x000fe20000008800 */
[----:B0-----:R-:W-:-:S04]  /*7520*/  LOP3.LUT R209, R209, 0x1c, RZ, 0xc0, !PT ;  /* 0x0000001cd1d17812 */ /* 0x001fc800078ec0ff */
[C---:B------:R-:W-:Y:S02]  /*7530*/  LEA.HI R210, R209.reuse, 0x28, RZ, 0x1e ;  /* 0x00000028d1d27811 */ /* 0x040fe400078ff0ff */
[----:B------:R-:W-:-:S03]  /*7540*/  LEA.HI R209, R209, 0x30, RZ, 0x1e ;  /* 0x00000030d1d17811 */ /* 0x000fc600078ff0ff */
[----:B------:R-:W-:Y:S04]  /*7550*/  LDS R180, [R210.X8+0x8000] ;  /* 0x00800000d2b47984 */ /* 0x000fe80000008800 */
[----:B------:R-:W-:Y:S04]  /*7560*/  LDS R178, [R209.X8+0x8000] ;  /* 0x00800000d1b27984 */ /* 0x000fe80000008800 */
[----:B------:R-:W-:Y:S01]  /*7570*/  BAR.SYNC.DEFER_BLOCKING 0x0 ;  /* 0x0000000000007b1d */ /* 0x000fe20000010000 */
[----:B------:R-:W-:Y:S02]  /*7580*/  F2FP.BF16.PACK_AB R190, R190, R194 ;  /* 0x000000c2bebe723e */ /* 0x000fe400000010ff */
[----:B------:R-:W-:-:S02]  /*7590*/  F2FP.BF16.PACK_AB R188, R188, R191 ;  /* 0x000000bfbcbc723e */ /* 0x000fc400000010ff */
[----:B------:R-:W-:Y:S02]  /*75a0*/  F2FP.BF16.PACK_AB R182, R183, R182 ;  /* 0x000000b6b7b6723e */ /* 0x000fe400000010ff */
[----:B------:R-:W-:Y:S02]  /*75b0*/  F2FP.BF16.PACK_AB R184, R185, R184 ;  /* 0x000000b8b9b8723e */ /* 0x000fe400000010ff */
[----:B------:R-:W-:Y:S01]  /*75c0*/  F2FP.BF16.PACK_AB R186, R187, R186 ;  /* 0x000000babbba723e */ /* 0x000fe200000010ff */
        /* <DEDUP_REMOVED lines=15> */
[----:B--2---:R-:W-:Y:S04]  /*76c0*/  STS.U16 [R0+0x8f00], R89 ;  /* 0x008f005900007388 */ /* 0x004fe80000000400 */
[----:B----4-:R-:W-:Y:S04]  /*76d0*/  STS.U16 [R0+0x9000], R90 ;  /* 0x0090005a00007388 */ /* 0x010fe80000000400 */
[----:B------:R-:W-:Y:S04]  /*76e0*/  STS.U16 [R0+0x9100], R91 ;  /* 0x0091005b00007388 */ /* 0x000fe80000000400 */
[----:B-----5:R-:W-:Y:S04]  /*76f0*/  STS.U16 [R0+0x9200], R92 ;  /* 0x0092005c00007388 */ /* 0x020fe80000000400 */
        /* <DEDUP_REMOVED lines=13> */
[----:B------:R-:W-:Y:S04]  /*77d0*/  STS [R162+0xa000], R195 ;  /* 0x00a000c3a2007388 */ /* 0x000fe80000000800 */
[----:B------:R-:W-:Y:S04]  /*77e0*/  STS [R162+0xa100], R190 ;  /* 0x00a100bea2007388 */ /* 0x000fe80000000800 */
[----:B------:R-:W-:Y:S04]  /*77f0*/  STS [R162+0xa200], R188 ;  /* 0x00a200bca2007388 */ /* 0x000fe80000000800 */
[----:B------:R-:W-:Y:S04]  /*7800*/  STS [R162+0xa300], R189 ;  /* 0x00a300bda2007388 */ /* 0x000fe80000000800 */
[----:B------:R-:W-:Y:S04]  /*7810*/  STS [R162+0xa400], R181 ;  /* 0x00a400b5a2007388 */ /* 0x000fe80000000800 */
[----:B------:R-:W-:Y:S04]  /*7820*/  STS [R162+0xa500], R182 ;  /* 0x00a500b6a2007388 */ /* 0x000fe80000000800 */
[----:B------:R-:W-:Y:S04]  /*7830*/  STS [R162+0xa600], R184 ;  /* 0x00a600b8a2007388 */ /* 0x000fe80000000800 */
[----:B------:R-:W-:Y:S04]  /*7840*/  STS [R162+0xa700], R186 ;  /* 0x00a700baa2007388 */ /* 0x000fe80000000800 */
[----:B------:R-:W-:Y:S01]  /*7850*/  BAR.SYNC.DEFER_BLOCKING 0x0 ;  /* 0x0000000000007b1d */ /* 0x000fe20000010000 */
[----:B------:R-:W-:-:S06]  /*7860*/  FMUL R200, R200, 1.4426950216293334961 ;  /* 0x3fb8aa3bc8c87820 */ /* 0x000fcc0000400000 */
[----:B------:R-:W0:Y:S01]  /*7870*/  MUFU.EX2 R200, R200 ;  /* 0x000000c800c87308 */ /* 0x000e220000000800 */
[----:B------:R-:W-:Y:S04]  /*7880*/  LDSM.16.M88.4 R168, [R175+0xa000] ;  /* 0x00a00000afa8783b */ /* 0x000fe80000000200 */
[----:B------:R-:W1:Y:S04]  /*7890*/  LDSM.16.M88.4 R80, [R163+0x8000] ;  /* 0x00800000a350783b */ /* 0x000e680000000200 */
[----:B------:R-:W2:Y:S04]  /*78a0*/  LDSM.16.M88.4 R84, [R163+0x8800] ;  /* 0x00880000a354783b */ /* 0x000ea80000000200 */
[----:B------:R-:W3:Y:S04]  /*78b0*/  LDSM.16.M88.4 R88, [R163+0x9000] ;  /* 0x00900000a358783b */ /* 0x000ee80000000200 */
[----:B------:R-:W4:Y:S04]  /*78c0*/  LDSM.16.M88.4 R92, [R163+0x9800] ;  /* 0x00980000a35c783b */ /* 0x000f280000000200 */
[----:B------:R-:W5:Y:S01]  /*78d0*/  LDSM.16.M88.4 R96, [R175+0xa200] ;  /* 0x00a20000af60783b */ /* 0x000f620000000200 */
[----:B0-----:R-:W-:-:S02]  /*78e0*/  FMUL R126, R200, R126 ;  /* 0x0000007ec87e7220 */ /* 0x001fc40000400000 */
        /* <DEDUP_REMOVED lines=14> */
[----:B------:R-:W-:Y:S01]  /*79d0*/  FMUL R79, R200, R79 ;  /* 0x0000004fc84f7220 */ /* 0x000fe20000400000 */
[----:B-1----:R-:W-:Y:S01]  /*79e0*/  HMMA.16816.F32.BF16 R156, R168, R80, R156 ;  /* 0x00000050a89c723c */ /* 0x002fe2000004189c */
[----:B------:R-:W-:-:S07]  /*79f0*/  FADD R176, -R8, R176 ;  /* 0x000000b008b07221 */ /* 0x000fce0000000100 */
[C---:B------:R-:W-:Y:S08]  /*7a00*/  HMMA.16816.F32.BF16 R152, R168.reuse, R82, R152 ;  /* 0x00000052a898723c */ /* 0x040ff00000041898 */
[C---:B--2---:R-:W-:Y:S08]  /*7a10*/  HMMA.16816.F32.BF16 R148, R168.reuse, R84, R148 ;  /* 0x00000054a894723c */ /* 0x044ff00000041894 */
[C---:B------:R-:W-:Y:S08]  /*7a20*/  HMMA.16816.F32.BF16 R144, R168.reuse, R86, R144 ;  /* 0x00000056a890723c */ /* 0x040ff00000041890 */
[C---:B---3--:R-:W-:Y:S08]  /*7a30*/  HMMA.16816.F32.BF16 R140, R168.reuse, R88, R140 ;  /* 0x00000058a88c723c */ /* 0x048ff0000004188c */
[C---:B------:R-:W-:Y:S08]  /*7a40*/  HMMA.16816.F32.BF16 R136, R168.reuse, R90, R136 ;  /* 0x0000005aa888723c */ /* 0x040ff00000041888 */
[C---:B----4-:R-:W-:Y:S08]  /*7a50*/  HMMA.16816.F32.BF16 R132, R168.reuse, R92, R132 ;  /* 0x0000005ca884723c */ /* 0x050ff00000041884 */
[----:B------:R-:W-:Y:S01]  /*7a60*/  HMMA.16816.F32.BF16 R128, R168, R94, R128 ;  /* 0x0000005ea880723c */ /* 0x000fe20000041880 */
[----:B------:R-:W0:Y:S07]  /*7a70*/  LDSM.16.M88.4 R168, [R175+0xa400] ;  /* 0x00a40000afa8783b */ /* 0x000e2e0000000200 */
[C---:B-----5:R-:W-:Y:S08]  /*7a80*/  HMMA.16816.F32.BF16 R124, R96.reuse, R80, R124 ;  /* 0x00000050607c723c */ /* 0x060ff0000004187c */
[C---:B------:R-:W-:Y:S08]  /*7a90*/  HMMA.16816.F32.BF16 R120, R96.reuse, R82, R120 ;  /* 0x000000526078723c */ /* 0x040ff00000041878 */
[C---:B------:R-:W-:Y:S08]  /*7aa0*/  HMMA.16816.F32.BF16 R116, R96.reuse, R84, R116 ;  /* 0x000000546074723c */ /* 0x040ff00000041874 */
[C---:B------:R-:W-:Y:S08]  /*7ab0*/  HMMA.16816.F32.BF16 R112, R96.reuse, R86, R112 ;  /* 0x000000566070723c */ /* 0x040ff00000041870 */
[C---:B------:R-:W-:Y:S08]  /*7ac0*/  HMMA.16816.F32.BF16 R108, R96.reuse, R88, R108 ;  /* 0x00000058606c723c */ /* 0x040ff0000004186c */
[C---:B------:R-:W-:Y:S08]  /*7ad0*/  HMMA.16816.F32.BF16 R104, R96.reuse, R90, R104 ;  /* 0x0000005a6068723c */ /* 0x040ff00000041868 */
[C---:B------:R-:W-:Y:S08]  /*7ae0*/  HMMA.16816.F32.BF16 R100, R96.reuse, R92, R100 ;  /* 0x0000005c6064723c */ /* 0x040ff00000041864 */
[----:B------:R-:W-:Y:S01]  /*7af0*/  HMMA.16816.F32.BF16 R76, R96, R94, R76 ;  /* 0x0000005e604c723c */ /* 0x000fe2000004184c */
[----:B------:R-:W1:Y:S01]  /*7b00*/  LDSM.16.M88.4 R96, [R175+0xa600] ;  /* 0x00a60000af60783b */ /* 0x000e620000000200 */
[----:B------:R-:W-:-:S02]  /*7b10*/  FADD R11, -R7, R11 ;  /* 0x0000000b070b7221 */ /* 0x000fc40000000100 */
[----:B------:R-:W-:Y:S01]  /*7b20*/  FADD R181, -R9, R10 ;  /* 0x0000000a09b57221 */ /* 0x000fe20000000100 */
[----:B------:R-:W2:Y:S01]  /*7b30*/  S2R R183, SR_CTAID.X ;  /* 0x0000000000b77919 */ /* 0x000ea20000002500 */
[----:B------:R-:W-:Y:S02]  /*7b40*/  FMUL R10, R176, 1.4426950216293334961 ;  /* 0x3fb8aa3bb00a7820 */ /* 0x000fe40000400000 */
[----:B------:R-:W-:Y:S02]  /*7b50*/  FMUL R177, R177, 1.4426950216293334961 ;  /* 0x3fb8aa3bb1b17820 */ /* 0x000fe40000400000 */
[----:B------:R-:W-:Y:S02]  /*7b60*/  FMUL R11, R11, 1.4426950216293334961 ;  /* 0x3fb8aa3b0b0b7820 */ /* 0x000fe40000400000 */
[----:B------:R-:W-:Y:S01]  /*7b70*/  FMUL R176, R181, 1.4426950216293334961 ;  /* 0x3fb8aa3bb5b07820 */ /* 0x000fe20000400000 */
[----:B------:R-:W-:Y:S08]  /*7b80*/  MUFU.EX2 R10, R10 ;  /* 0x0000000a000a7308 */ /* 0x000ff00000000800 */
[----:B------:R-:W3:Y:S08]  /*7b90*/  MUFU.EX2 R177, R177 ;  /* 0x000000b100b17308 */ /* 0x000ef00000000800 */
[----:B------:R-:W4:Y:S08]  /*7ba0*/  MUFU.EX2 R11, R11 ;  /* 0x0000000b000b7308 */ /* 0x000f300000000800 */
[----:B------:R-:W5:Y:S01]  /*7bb0*/  MUFU.EX2 R176, R176 ;  /* 0x000000b000b07308 */ /* 0x000f620000000800 */
[----:B------:R-:W-:Y:S01]  /*7bc0*/  UIADD3 UR4, UP0, UR4, 0x10, URZ ;  /* 0x0000001004047890 */ /* 0x000fe2000ff1e03f */
[----:B---3--:R-:W-:-:S02]  /*7bd0*/  FMUL R12, R177, R12 ;  /* 0x0000000cb10c7220 */ /* 0x008fc40000400000 */
[----:B------:R-:W-:Y:S02]  /*7be0*/  FMUL R13, R177, R13 ;  /* 0x0000000db10d7220 */ /* 0x000fe40000400000 */
[C---:B------:R-:W-:Y:S02]  /*7bf0*/  FMUL R36, R10.reuse, R36 ;  /* 0x000000240a247220 */ /* 0x040fe40000400000 */
[C---:B----4-:R-:W-:Y:S02]  /*7c00*/  FMUL R14, R11.reuse, R14 ;  /* 0x0000000e0b0e7220 */ /* 0x050fe40000400000 */
[----:B------:R-:W-:Y:S02]  /*7c10*/  FMUL R15, R11, R15 ;  /* 0x0000000f0b0f7220 */ /* 0x000fe40000400000 */
[----:B------:R-:W-:Y:S02]  /*7c20*/  FMUL R37, R10, R37 ;  /* 0x000000250a257220 */ /* 0x000fe40000400000 */
[----:B--2---:R-:W-:-:S02]  /*7c30*/  IMAD.SHL.U32 R183, R183, 0x40, RZ ;  /* 0x00000040b7b77824 */ /* 0x004fc400078e00ff */
[C---:B-----5:R-:W-:Y:S02]  /*7c40*/  FMUL R38, R176.reuse, R38 ;  /* 0x00000026b0267220 */ /* 0x060fe40000400000 */
[----:B------:R-:W-:Y:S01]  /*7c50*/  FMUL R39, R176, R39 ;  /* 0x00000027b0277220 */ /* 0x000fe20000400000 */
[----:B------:R-:W-:Y:S01]  /*7c60*/  UIADD3.X UR5, URZ, UR5, URZ, UP0, !UPT ;  /* 0x000000053f057290 */ /* 0x000fe200087fe43f */
[----:B------:R-:W-:Y:S01]  /*7c70*/  IADD3 R183, R183, 0x40, RZ ;  /* 0x00000040b7b77810 */ /* 0x000fe20007ffe0ff */
[----:B0-----:R-:W-:Y:S03]  /*7c80*/  HMMA.16816.F32.BF16 R12, R168, R80, R12 ;  /* 0x00000050a80c723c */ /* 0x001fe6000004180c */
[----:B------:R-:W-:-:S05]  /*7c90*/  ISETP.LE.U32.AND P1, PT, R183, UR4, PT ;  /* 0x00000004b7007c0c */ /* 0x000fca000bf23070 */
[----:B-1----:R-:W-:Y:S07]  /*7ca0*/  HMMA.16816.F32.BF16 R36, R96, R80, R36 ;  /* 0x000000506024723c */ /* 0x002fee0000041824 */
[----:B------:R-:W-:-:S05]  /*7cb0*/  IMAD.U32 R81, RZ, RZ, UR5 ;  /* 0x00000005ff517e24 */ /* 0x000fca000f8e00ff */
[----:B------:R-:W-:Y:S01]  /*7cc0*/  ISETP.GE.U32.AND.EX P1, PT, R81, RZ, PT, P1 ;  /* 0x000000ff5100720c */ /* 0x000fe20003f26110 */
[C---:B------:R-:W-:Y:S02]  /*7cd0*/  FMUL R16, R177.reuse, R16 ;  /* 0x00000010b1107220 */ /* 0x040fe40000400000 */
[----:B------:R-:W-:Y:S02]  /*7ce0*/  FMUL R17, R177, R17 ;  /* 0x00000011b1117220 */ /* 0x000fe40000400000 */
[C---:B------:R-:W-:Y:S02]  /*7cf0*/  FMUL R18, R11.reuse, R18 ;  /* 0x000000120b127220 */ /* 0x040fe40000400000 */
[----:B------:R-:W-:Y:S02]  /*7d00*/  FMUL R19, R11, R19 ;  /* 0x000000130b137220 */ /* 0x000fe40000400000 */
[C---:B------:R-:W-:Y:S02]  /*7d10*/  FMUL R20, R177.reuse, R20 ;  /* 0x00000014b1147220 */ /* 0x040fe40000400000 */
[----:B------:R-:W-:-:S02]  /*7d20*/  FMUL R21, R177, R21 ;  /* 0x00000015b1157220 */ /* 0x000fc40000400000 */
        /* <DEDUP_REMOVED lines=49> */
[----:B------:R-:W-:Y:S01]  /*8040*/  FMUL R67, R176, R67 ;  /* 0x00000043b0437220 */ /* 0x000fe20000400000 */
[----:B------:R-:W-:Y:S01]  /*8050*/  MOV R80, 0x10 ;  /* 0x0000001000507802 */ /* 0x000fe20000000f00 */
[----:B------:R-:W-:Y:S01]  /*8060*/  HMMA.16816.F32.BF16 R16, R168, R82, R16 ;  /* 0x00000052a810723c */ /* 0x000fe20000041810 */
[----:B------:R-:W-:Y:S01]  /*8070*/  FFMA R213, R200, R213, R199 ;  /* 0x000000d5c8d57223 */ /* 0x000fe200000000c7 */
[----:B------:R-:W-:Y:S01]  /*8080*/  MOV R201, R3 ;  /* 0x0000000300c97202 */ /* 0x000fe20000000f00 */
[----:B------:R-:W-:Y:S01]  /*8090*/  FFMA R207, R11, R207, R180 ;  /* 0x000000cf0bcf7223 */ /* 0x000fe200000000b4 */
[----:B------:R-:W-:Y:S01]  /*80a0*/  MOV R189, R6 ;  /* 0x0000000600bd7202 */ /* 0x000fe20000000f00 */
[----:B------:R-:W-:-:S03]  /*80b0*/  FFMA R206, R10, R206, R178 ;  /* 0x000000ce0ace7223 */ /* 0x000fc600000000b2 */
[----:B------:R-:W-:Y:S01]  /*80c0*/  HMMA.16816.F32.BF16 R20, R168, R84, R20 ;  /* 0x00000054a814723c */ /* 0x000fe20000041814 */
[----:B------:R-:W-:Y:S01]  /*80d0*/  FFMA R205, R176, R205, R179 ;  /* 0x000000cdb0cd7223 */ /* 0x000fe200000000b3 */
[----:B------:R-:W-:Y:S01]  /*80e0*/  MOV R10, R9 ;  /* 0x00000009000a7202 */ /* 0x000fe20000000f00 */
[----:B------:R-:W-:Y:S02]  /*80f0*/  FFMA R212, R177, R212, R193 ;  /* 0x000000d4b1d47223 */ /* 0x000fe400000000c1 */
[----:B------:R-:W-:-:S03]  /*8100*/  IMAD R174, R80, c[0x0][0x1a4], R174 ;  /* 0x0000690050ae7a24 */ /* 0x000fc600078e02ae */
[----:B------:R-:W-:Y:S01]  /*8110*/  HMMA.16816.F32.BF16 R24, R168, R86, R24 ;  /* 0x00000056a818723c */ /* 0x000fe20000041818 */
[----:B------:R-:W-:Y:S02]  /*8120*/  IMAD R173, R80, c[0x0][0x1b4], R173 ;  /* 0x00006d0050ad7a24 */ /* 0x000fe400078e02ad */
[----:B------:R-:W-:Y:S02]  /*8130*/  IMAD.MOV.U32 R200, RZ, RZ, R4 ;  /* 0x000000ffffc87224 */ /* 0x000fe400078e0004 */
[----:B------:R-:W-:-:S03]  /*8140*/  IMAD.MOV.U32 R199, RZ, RZ, R5 ;  /* 0x000000ffffc77224 */ /* 0x000fc600078e0005 */
[----:B------:R-:W-:Y:S01]  /*8150*/  HMMA.16816.F32.BF16 R72, R168, R88, R72 ;  /* 0x00000058a848723c */ /* 0x000fe20000041848 */
[----:B------:R-:W-:Y:S02]  /*8160*/  IMAD.MOV.U32 R11, RZ, RZ, R7 ;  /* 0x000000ffff0b7224 */ /* 0x000fe400078e0007 */
[----:B------:R-:W-:-:S05]  /*8170*/  IMAD.MOV.U32 R176, RZ, RZ, R8 ;  /* 0x000000ffffb07224 */ /* 0x000fca00078e0008 */
[C---:B------:R-:W-:Y:S08]  /*8180*/  HMMA.16816.F32.BF16 R28, R168.reuse, R90, R28 ;  /* 0x0000005aa81c723c */ /* 0x040ff0000004181c */
[C---:B------:R-:W-:Y:S08]  /*8190*/  HMMA.16816.F32.BF16 R32, R168.reuse, R92, R32 ;  /* 0x0000005ca820723c */ /* 0x040ff00000041820 */
[----:B------:R-:W-:Y:S08]  /*81a0*/  HMMA.16816.F32.BF16 R68, R168, R94, R68 ;  /* 0x0000005ea844723c */ /* 0x000ff00000041844 */
[----:B------:R-:W-:Y:S01]  /*81b0*/  HMMA.16816.F32.BF16 R40, R96, R82, R40 ;  /* 0x000000526028723c */ /* 0x000fe20000041828 */
[----:B------:R-:W-:-:S07]  /*81c0*/  IMAD.MOV.U32 R170, RZ, RZ, R2 ;  /* 0x000000ffffaa7224 */ /* 0x000fce00078e0002 */
[C---:B------:R-:W-:Y:S08]  /*81d0*/  HMMA.16816.F32.BF16 R44, R96.reuse, R84, R44 ;  /* 0x00000054602c723c */ /* 0x040ff0000004182c */
[C---:B------:R-:W-:Y:S08]  /*81e0*/  HMMA.16816.F32.BF16 R48, R96.reuse, R86, R48 ;  /* 0x000000566030723c */ /* 0x040ff00000041830 */
[C---:B------:R-:W-:Y:S08]  /*81f0*/  HMMA.16816.F32.BF16 R52, R96.reuse, R88, R52 ;  /* 0x000000586034723c */ /* 0x040ff00000041834 */
[C---:B------:R-:W-:Y:S08]  /*8200*/  HMMA.16816.F32.BF16 R56, R96.reuse, R90, R56 ;  /* 0x0000005a6038723c */ /* 0x040ff00000041838 */
[C---:B------:R-:W-:Y:S08]  /*8210*/  HMMA.16816.F32.BF16 R60, R96.reuse, R92, R60 ;  /* 0x0000005c603c723c */ /* 0x040ff0000004183c */
[----:B------:R-:W-:Y:S01]  /*8220*/  HMMA.16816.F32.BF16 R64, R96, R94, R64 ;  /* 0x0000005e6040723c */ /* 0x000fe20000041840 */
[----:B------:R-:W-:Y:S01]  /*8230*/  @P1 CALL.REL.NOINC `(.L_x_0) ;  /* 0x0000001000001944 */ /* 0x000fe20003c00000 */
[----:B------:R-:W-:Y:S06]  /*8240*/  BRA `(.L_x_1) ;  /* 0xffffc49000007947 */ /* 0x000fec000383ffff */
.L_x_0:
[----:B------:R-:W0:Y:S01]  /*8250*/  S2R R81, SR_CTAID.X ;  /* 0x0000000000517919 */ /* 0x000e220000002500 */
[----:B------:R-:W-:Y:S01]  /*8260*/  MOV R198, R12 ;  /* 0x0000000c00c67202 */ /* 0x000fe20000000f00 */
[----:B------:R-:W-:Y:S01]  /*8270*/  FMUL R12, R207, 8388608 ;  /* 0x4b000000cf0c7820 */ /* 0x000fe20000400000 */
[----:B------:R-:W-:Y:S01]  /*8280*/  FSETP.GEU.AND P2, PT, R206, 1.175494350822287508e-38, PT ;  /* 0x00800000ce00780b */ /* 0x000fe20003f4e000 */
[----:B------:R-:W1:Y:S01]  /*8290*/  S2R R82, SR_TID.X ;  /* 0x0000000000527919 */ /* 0x000e620000002100 */
[----:B------:R-:W-:Y:S01]  /*82a0*/  IMAD.MOV.U32 R185, RZ, RZ, R13 ;  /* 0x000000ffffb97224 */ /* 0x000fe200078e000d */
[----:B------:R-:W-:Y:S01]  /*82b0*/  MOV R161, R15 ;  /* 0x0000000f00a17202 */ /* 0x000fe20000000f00 */
[----:B------:R-:W-:Y:S01]  /*82c0*/  FMUL R13, R212, 8388608 ;  /* 0x4b000000d40d7820 */ /* 0x000fe20000400000 */
[----:B------:R-:W2:Y:S01]  /*82d0*/  S2R R80, SR_CTAID.Y ;  /* 0x0000000000507919 */ /* 0x000ea20000002600 */
[----:B------:R-:W-:Y:S01]  /*82e0*/  IMAD.MOV.U32 R179, RZ, RZ, R18 ;  /* 0x000000ffffb37224 */ /* 0x000fe200078e0012 */
[----:B------:R-:W-:Y:S01]  /*82f0*/  MOV R177, R21 ;  /* 0x0000001500b17202 */ /* 0x000fe20000000f00 */
[----:B------:R-:W-:Y:S01]  /*8300*/  IMAD.MOV.U32 R18, RZ, RZ, R20 ;  /* 0x000000ffff127224 */ /* 0x000fe200078e0014 */
[C---:B------:R-:W-:Y:S01]  /*8310*/  FSETP.GEU.AND P3, PT, |R205|.reuse, 1.175494350822287508e-38, PT ;  /* 0x00800000cd00780b */ /* 0x040fe20003f6e200 */
[----:B------:R-:W-:Y:S01]  /*8320*/  IMAD.MOV.U32 R91, RZ, RZ, R127 ;  /* 0x000000ffff5b7224 */ /* 0x000fe200078e007f */
[C---:B------:R-:W-:Y:S01]  /*8330*/  FSETP.GT.AND P5, PT, |R206|.reuse, 8.50705917302346158658e+37, PT ;  /* 0x7e800000ce00780b */ /* 0x040fe20003fa4200 */
[----:B------:R-:W-:Y:S01]  /*8340*/  IMAD.MOV.U32 R127, RZ, RZ, R23 ;  /* 0x000000ffff7f7224 */ /* 0x000fe200078e0017 */
[----:B------:R-:W-:Y:S01]  /*8350*/  FSETP.GEU.AND P4, PT, |R206|, 1.175494350822287508e-38, PT ;  /* 0x00800000ce00780b */ /* 0x000fe20003f8e200 */
[----:B------:R-:W-:Y:S01]  /*8360*/  IMAD.MOV.U32 R180, RZ, RZ, R14 ;  /* 0x000000ffffb47224 */ /* 0x000fe200078e000e */
[----:B------:R-:W-:Y:S01]  /*8370*/  FSETP.GEU.AND P6, PT, |R212|, 1.175494350822287508e-38, PT ;  /* 0x00800000d400780b */ /* 0x000fe20003fce200 */
[----:B------:R-:W-:Y:S01]  /*8380*/  IMAD.MOV.U32 R251, RZ, RZ, 0x3dc6b27f ;  /* 0x3dc6b27ffffb7424 */ /* 0x000fe200078e00ff */
[----:B------:R-:W3:Y:S01]  /*8390*/  S2R R199, SR_TID.X ;  /* 0x0000000000c77919 */ /* 0x000ee20000002100 */
[----:B------:R-:W-:Y:S01]  /*83a0*/  IMAD.MOV.U32 R173, RZ, RZ, R22 ;  /* 0x000000ffffad7224 */ /* 0x000fe200078e0016 */
[----:B------:R-:W-:Y:S01]  /*83b0*/  MOV R86, R125 ;  /* 0x0000007d00567202 */ /* 0x000fe20000000f00 */
[----:B------:R-:W-:Y:S01]  /*83c0*/  FMUL R244, R205, 8388608 ;  /* 0x4b000000cdf47820 */ /* 0x000fe20000400000 */
[----:B------:R-:W4:Y:S01]  /*83d0*/  S2R R97, SR_TID.X ;  /* 0x0000000000617919 */ /* 0x000f220000002100 */
[----:B0-----:R-:W-:Y:S01]  /*83e0*/  IMAD.SHL.U32 R81, R81, 0x40, RZ ;  /* 0x0000004051517824 */ /* 0x001fe200078e00ff */
[----:B------:R-:W-:Y:S01]  /*83f0*/  MOV R87, R120 ;  /* 0x0000007800577202 */ /* 0x000fe20000000f00 */
[----:B------:R-:W-:Y:S01]  /*8400*/  @P5 FMUL R65, R65, 0.25 ;  /* 0x3e80000041415820 */ /* 0x000fe20000400000 */
[----:B------:R-:W-:Y:S01]  /*8410*/  MOV R166, R123 ;  /* 0x0000007b00a67202 */ /* 0x000fe20000000f00 */
[----:B------:R-:W-:Y:S01]  /*8420*/  @P5 FMUL R64, R64, 0.25 ;  /* 0x3e80000040405820 */ /* 0x000fe20000400000 */
[----:B-1----:R-:W-:Y:S01]  /*8430*/  LOP3.LUT R81, R81, 0x3f, R82, 0xf8, !PT ;  /* 0x0000003f51517812 */ /* 0x002fe200078ef852 */
[----:B------:R-:W-:Y:S01]  /*8440*/  @P5 FMUL R57, R57, 0.25 ;  /* 0x3e80000039395820 */ /* 0x000fe20000400000 */
[----:B------:R-:W-:Y:S01]  /*8450*/  MOV R171, R118 ;  /* 0x0000007600ab7202 */ /* 0x000fe20000000f00 */
[----:B--2---:R-:W-:Y:S01]  /*8460*/  IMAD R0, R80, c[0x0][0x1c0], RZ ;  /* 0x0000700050007a24 */ /* 0x004fe200078e02ff */
[----:B------:R-:W-:Y:S01]  /*8470*/  MOV R174, R113 ;  /* 0x0000007100ae7202 */ /* 0x000fe20000000f00 */
[----:B------:R-:W-:Y:S01]  /*8480*/  IMAD R11, R81, c[0x0][0x1c4], RZ ;  /* 0x00007100510b7a24 */ /* 0x000fe200078e02ff */
[----:B------:R-:W0:Y:S01]  /*8490*/  S2R R80, SR_TID.X ;  /* 0x0000000000507919 */ /* 0x000e220000002100 */
[C---:B------:R-:W-:Y:S01]  /*84a0*/  IMAD.SHL.U32 R10, R0.reuse, 0x2, RZ ;  /* 0x00000002000a7824 */ /* 0x040fe200078e00ff */
[----:B------:R-:W-:Y:S01]  /*84b0*/  MOV R178, R108 ;  /* 0x0000006c00b27202 */ /* 0x000fe20000000f00 */
[----:B------:R-:W-:Y:S01]  /*84c0*/  IMAD.HI R0, R0, 0x2, RZ ;  /* 0x0000000200007827 */ /* 0x000fe200078e02ff */
[C---:B------:R-:W-:Y:S01]  /*84d0*/  SHF.L.U32 R81, R11.reuse, 0x1, RZ ;  /* 0x000000010b517819 */ /* 0x040fe200000006ff */
[----:B------:R-:W-:Y:S01]  /*84e0*/  BAR.SYNC.DEFER_BLOCKING 0x0 ;  /* 0x0000000000007b1d */ /* 0x000fe20000010000 */
[----:B------:R-:W-:Y:S01]  /*84f0*/  MOV R189, R111 ;  /* 0x0000006f00bd7202 */ /* 0x000fe20000000f00 */
[----:B------:R-:W-:Y:S01]  /*8500*/  IMAD.HI R11, R11, 0x2, RZ ;  /* 0x000000020b0b7827 */ /* 0x000fe200078e02ff */
[----:B------:R-:W-:-:S02]  /*8510*/  IADD3 R10, P0, P1, R81, c[0x0][0x178], R10 ;  /* 0x00005e00510a7a10 */ /* 0x000fc4000791e00a */
[----:B------:R-:W-:Y:S01]  /*8520*/  MOV R192, R106 ;  /* 0x0000006a00c07202 */ /* 0x000fe20000000f00 */
[----:B------:R-:W-:Y:S01]  /*8530*/  @P5 FMUL R56, R56, 0.25 ;  /* 0x3e80000038385820 */ /* 0x000fe20000400000 */
[----:B------:R-:W-:Y:S01]  /*8540*/  IADD3.X R0, R11, c[0x0][0x17c], R0, P0, P1 ;  /* 0x00005f000b007a10 */ /* 0x000fe200007e2400 */
[----:B------:R-:W-:Y:S01]  /*8550*/  FMUL R11, R206, 8388608 ;  /* 0x4b000000ce0b7820 */ /* 0x000fe20000400000 */
[----:B------:R-:W-:Y:S01]  /*8560*/  FSETP.GEU.AND P1, PT, R207, 1.175494350822287508e-38, PT ;  /* 0x00800000cf00780b */ /* 0x000fe20003f2e000 */
[----:B------:R-:W-:Y:S01]  /*8570*/  @P5 FMUL R53, R53, 0.25 ;  /* 0x3e80000035355820 */ /* 0x000fe20000400000 */
[----:B------:R-:W-:Y:S01]  /*8580*/  FSETP.GEU.AND P0, PT, R212, 1.175494350822287508e-38, PT ;  /* 0x00800000d400780b */ /* 0x000fe20003f0e000 */
[----:B------:R-:W-:Y:S01]  /*8590*/  @P5 FMUL R52, R52, 0.25 ;  /* 0x3e80000034345820 */ /* 0x000fe20000400000 */
[----:B------:R-:W-:Y:S01]  /*85a0*/  FSEL R11, R11, R206, !P2 ;  /* 0x000000ce0b0b7208 */ /* 0x000fe20005000000 */
[----:B------:R-:W-:Y:S01]  /*85b0*/  @P5 FMUL R49, R49, 0.25 ;  /* 0x3e80000031315820 */ /* 0x000fe20000400000 */
[----:B------:R-:W-:Y:S01]  /*85c0*/  FSEL R12, R12, R207, !P1 ;  /* 0x000000cf0c0c7208 */ /* 0x000fe20004800000 */
[----:B------:R-:W-:Y:S01]  /*85d0*/  @P5 FMUL R48, R48, 0.25 ;  /* 0x3e80000030305820 */ /* 0x000fe20000400000 */
[----:B------:R-:W-:Y:S01]  /*85e0*/  IADD3 R20, R11, -0x3f3504f3, RZ ;  /* 0xc0cafb0d0b147810 */ /* 0x000fe20007ffe0ff */
[----:B------:R-:W-:Y:S01]  /*85f0*/  @P5 FMUL R45, R45, 0.25 ;  /* 0x3e8000002d2d5820 */ /* 0x000fe20000400000 */
[----:B------:R-:W-:Y:S01]  /*8600*/  IADD3 R15, R12, -0x3f3504f3, RZ ;  /* 0xc0cafb0d0c0f7810 */ /* 0x000fe20007ffe0ff */
[----:B------:R-:W-:Y:S01]  /*8610*/  @P5 FMUL R44, R44, 0.25 ;  /* 0x3e8000002c2c5820 */ /* 0x000fe20000400000 */
[----:B------:R-:W-:Y:S01]  /*8620*/  FSEL R13, R13, R212, !P0 ;  /* 0x000000d40d0d7208 */ /* 0x000fe20004000000 */
[----:B------:R-:W-:Y:S01]  /*8630*/  @P5 FMUL R41, R41, 0.25 ;  /* 0x3e80000029295820 */ /* 0x000fe20000400000 */
[----:B------:R-:W-:Y:S01]  /*8640*/  LOP3.LUT R92, R20, 0xff800000, RZ, 0xc0, !PT ;  /* 0xff800000145c7812 */ /* 0x000fe200078ec0ff */
[----:B------:R-:W-:Y:S01]  /*8650*/  @P5 FMUL R40, R40, 0.25 ;  /* 0x3e80000028285820 */ /* 0x000fe20000400000 */
[----:B------:R-:W-:Y:S01]  /*8660*/  LOP3.LUT R23, R15, 0xff800000, RZ, 0xc0, !PT ;  /* 0xff8000000f177812 */ /* 0x000fe200078ec0ff */
[----:B------:R-:W-:Y:S01]  /*8670*/  @P5 FMUL R37, R37, 0.25 ;  /* 0x3e80000025255820 */ /* 0x000fe20000400000 */
[----:B------:R-:W-:Y:S01]  /*8680*/  IADD3 R14, R13, -0x3f3504f3, RZ ;  /* 0xc0cafb0d0d0e7810 */ /* 0x000fe20007ffe0ff */
[----:B------:R-:W1:Y:S01]  /*8690*/  I2F R93, R92 ;  /* 0x0000005c005d7306 */ /* 0x000e620000201400 */
[----:B------:R-:W-:Y:S01]  /*86a0*/  IADD3 R21, R11, -R92, RZ ;  /* 0x8000005c0b157210 */ /* 0x000fe20007ffe0ff */
[----:B------:R-:W-:Y:S01]  /*86b0*/  IMAD.IADD R15, R12, 0x1, -R23 ;  /* 0x000000010c0f7824 */ /* 0x000fe200078e0a17 */
[----:B------:R-:W-:Y:S01]  /*86c0*/  LOP3.LUT R20, R14, 0xff800000, RZ, 0xc0, !PT ;  /* 0xff8000000e147812 */ /* 0x000fe200078ec0ff */
[----:B------:R-:W-:Y:S01]  /*86d0*/  @P5 FMUL R36, R36, 0.25 ;  /* 0x3e80000024245820 */ /* 0x000fe20000400000 */
[----:B0-----:R-:W-:Y:S01]  /*86e0*/  LOP3.LUT R82, R80, 0x1c, RZ, 0xc0, !PT ;  /* 0x0000001c50527812 */ /* 0x001fe200078ec0ff */
[----:B------:R-:W-:Y:S01]  /*86f0*/  FADD R96, R21, -1 ;  /* 0xbf80000015607421 */ /* 0x000fe20000000000 */
[----:B------:R-:W-:Y:S01]  /*8700*/  IADD3 R14, R13, -R20, RZ ;  /* 0x800000140d0e7210 */ /* 0x000fe20007ffe0ff */
[----:B------:R-:W-:Y:S01]  /*8710*/  FADD R94, R15, -1 ;  /* 0xbf8000000f5e7421 */ /* 0x000fe20000000000 */
[----:B------:R0:W-:Y:S01]  /*8720*/  I2F R92, R23 ;  /* 0x00000017005c7306 */ /* 0x0001e20000201400 */
[-C--:B------:R-:W-:Y:S01]  /*8730*/  FFMA.FTZ R21, R96, R251.reuse, -0.16845393180847167969 ;  /* 0xbe2c7f3060157423 */ /* 0x080fe200000100fb */
[----:B------:R-:W-:Y:S01]  /*8740*/  LOP3.LUT R80, R80, 0x3, RZ, 0xc0, !PT ;  /* 0x0000000350507812 */ /* 0x000fe200078ec0ff */
[----:B------:R-:W-:Y:S01]  /*8750*/  FFMA.FTZ R15, R94, R251, -0.16845393180847167969 ;  /* 0xbe2c7f305e0f7423 */ /* 0x000fe200000100fb */
[----:B------:R-:W-:Y:S01]  /*8760*/  MOV R194, R101 ;  /* 0x0000006500c27202 */ /* 0x000fe20000000f00 */
[----:B------:R-:W-:Y:S01]  /*8770*/  FADD R22, R14, -1 ;  /* 0xbf8000000e167421 */ /* 0x000fe20000000000 */
[----:B------:R-:W-:Y:S01]  /*8780*/  FSEL R14, RZ, -23, P2 ;  /* 0xc1b80000ff0e7808 */ /* 0x000fe20001000000 */
[----:B------:R-:W-:Y:S01]  /*8790*/  FFMA.FTZ R95, R96, R21, 0.1716887056827545166 ;  /* 0x3e2fcf2a605f7423 */ /* 0x000fe20000010015 */
[----:B------:R-:W-:Y:S01]  /*87a0*/  ISETP.GE.U32.AND P2, PT, R11, 0x7f800000, PT ;  /* 0x7f8000000b00780c */ /* 0x000fe20003f46070 */
[----:B------:R-:W-:Y:S01]  /*87b0*/  FFMA.FTZ R21, R94, R15, 0.1716887056827545166 ;  /* 0x3e2fcf2a5e157423 */ /* 0x000fe2000001000f */
[----:B0-----:R-:W-:Y:S01]  /*87c0*/  FSEL R23, RZ, -23, P1 ;  /* 0xc1b80000ff177808 */ /* 0x001fe20000800000 */
[----:B------:R-:W-:Y:S01]  /*87d0*/  FFMA.FTZ R15, R22, R251, -0.16845393180847167969 ;  /* 0xbe2c7f30160f7423 */ /* 0x000fe200000100fb */
[----:B------:R-:W-:Y:S01]  /*87e0*/  ISETP.GE.U32.AND P1, PT, R12, 0x7f800000, PT ;  /* 0x7f8000000c00780c */ /* 0x000fe20003f26070 */
[----:B------:R-:W-:Y:S01]  /*87f0*/  FFMA.FTZ R21, R94, R21, -0.17900948226451873779 ;  /* 0xbe374e435e157423 */ /* 0x000fe20000010015 */
[----:B----4-:R-:W-:Y:S01]  /*8800*/  SHF.R.U32.HI R97, RZ, 0x6, R97 ;  /* 0x00000006ff617819 */ /* 0x010fe20000011661 */
[----:B------:R-:W-:Y:S01]  /*8810*/  FFMA.FTZ R15, R22, R15, 0.1716887056827545166 ;  /* 0x3e2fcf2a160f7423 */ /* 0x000fe2000001000f */
[----:B------:R-:W-:Y:S01]  /*8820*/  MOV R83, R128 ;  /* 0x0000008000537202 */ /* 0x000fe20000000f00 */
[----:B------:R-:W-:Y:S01]  /*8830*/  FFMA.FTZ R21, R94, R21, 0.20512372255325317383 ;  /* 0x3e520bf45e157423 */ /* 0x000fe20000010015 */
[----:B------:R-:W-:Y:S01]  /*8840*/  SGXT.U32 R97, R97, 0x1 ;  /* 0x000000016161781a */ /* 0x000fe20000000000 */
[----:B------:R-:W-:Y:S01]  /*8850*/  FFMA.FTZ R15, R22, R15, -0.17900948226451873779 ;  /* 0xbe374e43160f7423 */ /* 0x000fe2000001000f */
[----:B---3--:R-:W-:Y:S01]  /*8860*/  LOP3.LUT R252, R199, 0x18, RZ, 0xc0, !PT ;  /* 0x00000018c7fc7812 */ /* 0x008fe200078ec0ff */
[----:B------:R-:W-:-:S02]  /*8870*/  FFMA.FTZ R21, R94, R21, -0.24046532809734344482 ;  /* 0xbe763c8b5e157423 */ /* 0x000fc40000010015 */
[----:B------:R-:W-:Y:S02]  /*8880*/  FFMA.FTZ R15, R22, R15, 0.20512372255325317383 ;  /* 0x3e520bf4160f7423 */ /* 0x000fe4000001000f */
[----:B------:R-:W-:Y:S02]  /*8890*/  FFMA.FTZ R21, R94, R21, 0.28857114911079406738 ;  /* 0x3e93bf995e157423 */ /* 0x000fe40000010015 */
[----:B------:R-:W-:Y:S02]  /*88a0*/  FFMA.FTZ R15, R22, R15, -0.24046532809734344482 ;  /* 0xbe763c8b160f7423 */ /* 0x000fe4000001000f */
[----:B-1----:R-:W-:Y:S01]  /*88b0*/  FFMA.FTZ R247, R93, 1.1920928955078125e-07, R14 ;  /* 0x340000005df77823 */ /* 0x002fe2000001000e */
[----:B------:R-:W-:Y:S01]  /*88c0*/  FSEL R14, RZ, -23, P0 ;  /* 0xc1b80000ff0e7808 */ /* 0x000fe20000000000 */
[----:B------:R-:W-:Y:S01]  /*88d0*/  FFMA.FTZ R93, R94, R21, -0.36067417263984680176 ;  /* 0xbeb8aa495e5d7423 */ /* 0x000fe20000010015 */
[----:B------:R-:W-:Y:S01]  /*88e0*/  ISETP.GE.U32.AND P0, PT, R13, 0x7f800000, PT ;  /* 0x7f8000000d00780c */ /* 0x000fe20003f06070 */
[----:B------:R-:W-:-:S02]  /*88f0*/  FFMA.FTZ R21, R22, R15, 0.28857114911079406738 ;  /* 0x3e93bf9916157423 */ /* 0x000fc4000001000f */
[----:B------:R-:W-:Y:S01]  /*8900*/  FFMA.FTZ R95, R96, R95, -0.17900948226451873779 ;  /* 0xbe374e43605f7423 */ /* 0x000fe2000001005f */
[----:B------:R-:W0:Y:S01]  /*8910*/  I2F R15, R20 ;  /* 0x00000014000f7306 */ /* 0x000e220000201400 */
[----:B------:R-:W-:Y:S02]  /*8920*/  FFMA.FTZ R21, R22, R21, -0.36067417263984680176 ;  /* 0xbeb8aa4916157423 */ /* 0x000fe40000010015 */
[----:B------:R-:W-:Y:S02]  /*8930*/  FFMA.FTZ R95, R96, R95, 0.20512372255325317383 ;  /* 0x3e520bf4605f7423 */ /* 0x000fe4000001005f */
[----:B------:R-:W-:Y:S02]  /*8940*/  FFMA.FTZ R21, R22, R21, 0.48089820146560668945 ;  /* 0x3ef6384a16157423 */ /* 0x000fe40000010015 */
[----:B------:R-:W-:Y:S02]  /*8950*/  FFMA.FTZ R95, R96, R95, -0.24046532809734344482 ;  /* 0xbe763c8b605f7423 */ /* 0x000fe4000001005f */
[----:B------:R-:W-:-:S02]  /*8960*/  FFMA.FTZ R21, R22, R21, -0.72134751081466674805 ;  /* 0xbf38aa3b16157423 */ /* 0x000fc40000010015 */
[----:B------:R-:W-:Y:S02]  /*8970*/  FFMA.FTZ R95, R96, R95, 0.28857114911079406738 ;  /* 0x3e93bf99605f7423 */ /* 0x000fe4000001005f */
[----:B------:R-:W-:Y:S02]  /*8980*/  FMUL R21, R22, R21 ;  /* 0x0000001516157220 */ /* 0x000fe40000400000 */
[----:B------:R-:W-:Y:S02]  /*8990*/  FFMA.FTZ R95, R96, R95, -0.36067417263984680176 ;  /* 0xbeb8aa49605f7423 */ /* 0x000fe4000001005f */
[----:B------:R-:W-:Y:S02]  /*89a0*/  FMUL R21, R22, R21 ;  /* 0x0000001516157220 */ /* 0x000fe40000400000 */
[----:B------:R-:W-:Y:S02]  /*89b0*/  FFMA.FTZ R95, R96, R95, 0.48089820146560668945 ;  /* 0x3ef6384a605f7423 */ /* 0x000fe4000001005f */
[----:B0-----:R-:W-:-:S02]  /*89c0*/  FFMA.FTZ R14, R15, 1.1920928955078125e-07, R14 ;  /* 0x340000000f0e7823 */ /* 0x001fc4000001000e */
[----:B------:R-:W-:Y:S02]  /*89d0*/  FFMA.FTZ R21, R22, 1.4426950216293334961, R21 ;  /* 0x3fb8aa3b16157823 */ /* 0x000fe40000010015 */
[----:B------:R-:W-:Y:S02]  /*89e0*/  FFMA.FTZ R95, R96, R95, -0.72134751081466674805 ;  /* 0xbf38aa3b605f7423 */ /* 0x000fe4000001005f */
[----:B------:R-:W-:Y:S02]  /*89f0*/  FFMA.FTZ R93, R94, R93, 0.48089820146560668945 ;  /* 0x3ef6384a5e5d7423 */ /* 0x000fe4000001005d */
[----:B------:R-:W-:Y:S01]  /*8a00*/  FADD R249, R14, R21 ;  /* 0x000000150ef97221 */ /* 0x000fe20000000000 */
[----:B------:R-:W-:Y:S01]  /*8a10*/  @P0 MOV R14, 0x7f800000 ;  /* 0x7f800000000e0802 */ /* 0x000fe20000000f00 */
[----:B------:R-:W-:Y:S02]  /*8a20*/  FMUL R95, R96, R95 ;  /* 0x0000005f605f7220 */ /* 0x000fe40000400000 */
[----:B------:R-:W-:-:S02]  /*8a30*/  FFMA.FTZ R93, R94, R93, -0.72134751081466674805 ;  /* 0xbf38aa3b5e5d7423 */ /* 0x000fc4000001005d */
[----:B------:R-:W-:Y:S02]  /*8a40*/  FMUL R95, R96, R95 ;  /* 0x0000005f605f7220 */ /* 0x000fe40000400000 */
[----:B------:R-:W-:Y:S02]  /*8a50*/  FMUL R93, R94, R93 ;  /* 0x0000005d5e5d7220 */ /* 0x000fe40000400000 */
[----:B------:R-:W-:Y:S01]  /*8a60*/  @P0 FFMA.FTZ R249, R13, R14, +INF ;  /* 0x7f8000000df90423 */ /* 0x000fe2000001000e */
[----:B------:R-:W-:Y:S01]  /*8a70*/  FSETP.GT.AND P0, PT, |R205|, 8.50705917302346158658e+37, PT ;  /* 0x7e800000cd00780b */ /* 0x000fe20003f04200 */
[----:B------:R-:W-:Y:S02]  /*8a80*/  FFMA.FTZ R96, R96, 1.4426950216293334961, R95 ;  /* 0x3fb8aa3b60607823 */ /* 0x000fe4000001005f */
[----:B------:R-:W-:Y:S02]  /*8a90*/  FMUL R93, R94, R93 ;  /* 0x0000005d5e5d7220 */ /* 0x000fe40000400000 */
[----:B------:R-:W-:-:S02]  /*8aa0*/  @P2 IMAD.MOV.U32 R20, RZ, RZ, 0x7f800000 ;  /* 0x7f800000ff142424 */ /* 0x000fc400078e00ff */
[----:B------:R-:W-:Y:S02]  /*8ab0*/  FADD R247, R247, R96 ;  /* 0x00000060f7f77221 */ /* 0x000fe40000000000 */
[----:B------:R-:W-:Y:S01]  /*8ac0*/  FFMA.FTZ R94, R94, 1.4426950216293334961, R93 ;  /* 0x3fb8aa3b5e5e7823 */ /* 0x000fe2000001005d */
[----:B------:R-:W-:Y:S01]  /*8ad0*/  MOV R93, R63 ;  /* 0x0000003f005d7202 */ /* 0x000fe20000000f00 */
[----:B------:R-:W-:Y:S01]  /*8ae0*/  @P2 FFMA.FTZ R247, R11, R20, +INF ;  /* 0x7f8000000bf72423 */ /* 0x000fe20000010014 */
[----:B------:R-:W-:Y:S01]  /*8af0*/  FSETP.GEU.AND P2, PT, R205, 1.175494350822287508e-38, PT ;  /* 0x00800000cd00780b */ /* 0x000fe20003f4e000 */
[----:B------:R-:W-:Y:S01]  /*8b00*/  @P0 FMUL R67, R67, 0.25 ;  /* 0x3e80000043430820 */ /* 0x000fe20000400000 */
[----:B------:R-:W-:Y:S01]  /*8b10*/  SHF.L.U32 R20, R199, 0xc, RZ ;  /* 0x0000000cc7147819 */ /* 0x000fe200000006ff */
[----:B------:R-:W-:Y:S01]  /*8b20*/  @P0 FMUL R66, R66, 0.25 ;  /* 0x3e80000042420820 */ /* 0x000fe20000400000 */
[----:B------:R-:W-:Y:S01]  /*8b30*/  FSEL R244, R244, R205, !P2 ;  /* 0x000000cdf4f47208 */ /* 0x000fe20005000000 */
[----:B------:R-:W-:Y:S01]  /*8b40*/  @P0 FMUL R93, R93, 0.25 ;  /* 0x3e8000005d5d0820 */ /* 0x000fe20000400000 */
[----:B------:R-:W-:Y:S01]  /*8b50*/  LOP3.LUT R20, R20, 0x6000, RZ, 0xc0, !PT ;  /* 0x0000600014147812 */ /* 0x000fe200078ec0ff */
[----:B------:R-:W-:-:S02]  /*8b60*/  @P0 FMUL R62, R62, 0.25 ;  /* 0x3e8000003e3e0820 */ /* 0x000fc40000400000 */
[----:B------:R-:W-:Y:S02]  /*8b70*/  @P0 FMUL R59, R59, 0.25 ;  /* 0x3e8000003b3b0820 */ /* 0x000fe40000400000 */
[----:B------:R-:W-:Y:S02]  /*8b80*/  @P0 FMUL R58, R58, 0.25 ;  /* 0x3e8000003a3a0820 */ /* 0x000fe40000400000 */
[----:B------:R-:W-:Y:S02]  /*8b90*/  @P0 FMUL R55, R55, 0.25 ;  /* 0x3e80000037370820 */ /* 0x000fe40000400000 */
[----:B------:R-:W-:Y:S02]  /*8ba0*/  @P0 FMUL R54, R54, 0.25 ;  /* 0x3e80000036360820 */ /* 0x000fe40000400000 */
[----:B------:R-:W-:Y:S02]  /*8bb0*/  @P0 FMUL R51, R51, 0.25 ;  /* 0x3e80000033330820 */ /* 0x000fe40000400000 */
[----:B------:R-:W-:-:S02]  /*8bc0*/  @P0 FMUL R50, R50, 0.25 ;  /* 0x3e80000032320820 */ /* 0x000fc40000400000 */
[----:B------:R-:W-:Y:S02]  /*8bd0*/  @P0 FMUL R47, R47, 0.25 ;  /* 0x3e8000002f2f0820 */ /* 0x000fe40000400000 */
[----:B------:R-:W-:Y:S02]  /*8be0*/  @P0 FMUL R46, R46, 0.25 ;  /* 0x3e8000002e2e0820 */ /* 0x000fe40000400000 */
[----:B------:R-:W-:Y:S02]  /*8bf0*/  @P0 FMUL R43, R43, 0.25 ;  /* 0x3e8000002b2b0820 */ /* 0x000fe40000400000 */
[----:B------:R-:W-:Y:S02]  /*8c00*/  @P0 FMUL R42, R42, 0.25 ;  /* 0x3e8000002a2a0820 */ /* 0x000fe40000400000 */
[----:B------:R-:W-:Y:S02]  /*8c10*/  @P0 FMUL R39, R39, 0.25 ;  /* 0x3e80000027270820 */ /* 0x000fe40000400000 */
[----:B------:R-:W-:-:S02]  /*8c20*/  @P0 FMUL R38, R38, 0.25 ;  /* 0x3e80000026260820 */ /* 0x000fc40000400000 */
[----:B------:R-:W-:Y:S01]  /*8c30*/  @P0 FMUL R205, R205, 0.25 ;  /* 0x3e800000cdcd0820 */ /* 0x000fe20000400000 */
[----:B------:R-:W-:Y:S01]  /*8c40*/  FSETP.GT.AND P0, PT, |R207|, 8.50705917302346158658e+37, PT ;  /* 0x7e800000cf00780b */ /* 0x000fe20003f04200 */
[----:B------:R-:W-:Y:S02]  /*8c50*/  FFMA.FTZ R23, R92, 1.1920928955078125e-07, R23 ;  /* 0x340000005c177823 */ /* 0x000fe40000010017 */
[----:B------:R-:W-:Y:S02]  /*8c60*/  @P1 IMAD.MOV.U32 R15, RZ, RZ, 0x7f800000 ;  /* 0x7f800000ff0f1424 */ /* 0x000fe400078e00ff */
[----:B------:R-:W-:Y:S02]  /*8c70*/  FADD R248, R23, R94 ;  /* 0x0000005e17f87221 */ /* 0x000fe40000000000 */
[----:B------:R-:W-:Y:S01]  /*8c80*/  @P1 FFMA.FTZ R248, R12, R15, +INF ;  /* 0x7f8000000cf81423 */ /* 0x000fe2000001000f */
[----:B------:R-:W-:Y:S01]  /*8c90*/  FSETP.GEU.AND P1, PT, |R207|, 1.175494350822287508e-38, PT ;  /* 0x00800000cf00780b */ /* 0x000fe20003f2e200 */
[----:B------:R-:W-:-:S02]  /*8ca0*/  IMAD.MOV.U32 R92, RZ, RZ, R60 ;  /* 0x000000ffff5c7224 */ /* 0x000fc400078e003c */
[----:B------:R-:W-:Y:S02]  /*8cb0*/  IMAD.MOV.U32 R60, RZ, RZ, R61 ;  /* 0x000000ffff3c7224 */ /* 0x000fe400078e003d */
        /* <DEDUP_REMOVED lines=16> */
[----:B------:R-:W-:Y:S01]  /*8dc0*/  @P0 FMUL R207, R207, 0.25 ;  /* 0x3e800000cfcf0820 */ /* 0x000fe20000400000 */
[----:B------:R-:W-:Y:S01]  /*8dd0*/  FSETP.GT.AND P0, PT, |R212|, 8.50705917302346158658e+37, PT ;  /* 0x7e800000d400780b */ /* 0x000fe20003f04200 */
[----:B------:R-:W-:-:S02]  /*8de0*/  @P5 FMUL R60, R60, 0.25 ;  /* 0x3e8000003c3c5820 */ /* 0x000fc40000400000 */
[----:B------:R-:W-:Y:S02]  /*8df0*/  @P5 FMUL R92, R92, 0.25 ;  /* 0x3e8000005c5c5820 */ /* 0x000fe40000400000 */
[----:B------:R-:W-:Y:S01]  /*8e00*/  @P5 FMUL R206, R206, 0.25 ;  /* 0x3e800000cece5820 */ /* 0x000fe20000400000 */
[----:B------:R-:W-:Y:S01]  /*8e10*/  FSETP.GEU.AND P5, PT, |R213|, 1.175494350822287508e-38, PT ;  /* 0x00800000d500780b */ /* 0x000fe20003fae200 */
[----:B------:R-:W-:Y:S02]  /*8e20*/  @!P4 FMUL R65, R65, 16777216 ;  /* 0x4b8000004141c820 */ /* 0x000fe40000400000 */
[----:B------:R-:W-:Y:S02]  /*8e30*/  @!P4 FMUL R64, R64, 16777216 ;  /* 0x4b8000004040c820 */ /* 0x000fe40000400000 */
[----:B------:R-:W-:Y:S02]  /*8e40*/  @!P4 FMUL R60, R60, 16777216 ;  /* 0x4b8000003c3cc820 */ /* 0x000fe40000400000 */
        /* <DEDUP_REMOVED lines=16> */
[----:B------:R-:W-:Y:S01]  /*8f50*/  @P0 FMUL R198, R198, 0.25 ;  /* 0x3e800000c6c60820 */ /* 0x000fe20000400000 */
[----:B------:R-:W-:Y:S01]  /*8f60*/  FSETP.GEU.AND P0, PT, |R214|, 1.175494350822287508e-38, PT ;  /* 0x00800000d600780b */ /* 0x000fe20003f0e200 */
[----:B------:R-:W-:Y:S02]  /*8f70*/  @!P4 FMUL R92, R92, 16777216 ;  /* 0x4b8000005c5cc820 */ /* 0x000fe40000400000 */
[----:B------:R-:W-:-:S02]  /*8f80*/  @!P4 FMUL R57, R57, 16777216 ;  /* 0x4b8000003939c820 */ /* 0x000fc40000400000 */
[----:B------:R-:W-:Y:S02]  /*8f90*/  @!P4 FMUL R56, R56, 16777216 ;  /* 0x4b8000003838c820 */ /* 0x000fe40000400000 */
[----:B------:R-:W-:Y:S02]  /*8fa0*/  @!P4 FMUL R53, R53, 16777216 ;  /* 0x4b8000003535c820 */ /* 0x000fe40000400000 */
[----:B------:R-:W-:Y:S02]  /*8fb0*/  @!P4 FMUL R52, R52, 16777216 ;  /* 0x4b8000003434c820 */ /* 0x000fe40000400000 */
[----:B------:R-:W-:Y:S02]  /*8fc0*/  @!P4 FMUL R49, R49, 16777216 ;  /* 0x4b8000003131c820 */ /* 0x000fe40000400000 */
[----:B------:R-:W-:Y:S02]  /*8fd0*/  @!P4 FMUL R48, R48, 16777216 ;  /* 0x4b8000003030c820 */ /* 0x000fe40000400000 */
[----:B------:R-:W-:-:S02]  /*8fe0*/  @!P4 FMUL R45, R45, 16777216 ;  /* 0x4b8000002d2dc820 */ /* 0x000fc40000400000 */
[----:B------:R-:W-:Y:S02]  /*8ff0*/  @!P4 FMUL R44, R44, 16777216 ;  /* 0x4b8000002c2cc820 */ /* 0x000fe40000400000 */
[----:B------:R-:W-:Y:S02]  /*9000*/  @!P4 FMUL R41, R41, 16777216 ;  /* 0x4b8000002929c820 */ /* 0x000fe40000400000 */
[----:B------:R-:W-:Y:S02]  /*9010*/  @!P4 FMUL R40, R40, 16777216 ;  /* 0x4b8000002828c820 */ /* 0x000fe40000400000 */
[----:B------:R-:W-:Y:S02]  /*9020*/  @!P4 FMUL R37, R37, 16777216 ;  /* 0x4b8000002525c820 */ /* 0x000fe40000400000 */
[----:B------:R-:W-:Y:S02]  /*9030*/  @!P4 FMUL R36, R36, 16777216 ;  /* 0x4b8000002424c820 */ /* 0x000fe40000400000 */
[----:B------:R-:W-:Y:S01]  /*9040*/  @!P4 FMUL R206, R206, 16777216 ;  /* 0x4b800000cecec820 */ /* 0x000fe20000400000 */
[----:B------:R-:W-:Y:S01]  /*9050*/  FSETP.GT.AND P4, PT, |R213|, 8.50705917302346158658e+37, PT ;  /* 0x7e800000d500780b */ /* 0x000fe20003f84200 */
[----:B------:R-:W-:-:S02]  /*9060*/  @!P6 FMUL R69, R69, 16777216 ;  /* 0x4b8000004545e820 */ /* 0x000fc40000400000 */
[----:B------:R-:W-:Y:S01]  /*9070*/  @!P6 FMUL R68, R68, 16777216 ;  /* 0x4b8000004444e820 */ /* 0x000fe20000400000 */
[----:B------:R-:W-:Y:S01]  /*9080*/  MUFU.RCP R123, R206 ;  /* 0x000000ce007b7308 */ /* 0x000fe20000001000 */
        /* <DEDUP_REMOVED lines=14> */
[----:B------:R-:W-:Y:S01]  /*9170*/  @!P6 FMUL R198, R198, 16777216 ;  /* 0x4b800000c6c6e820 */ /* 0x000fe20000400000 */
[----:B------:R-:W-:Y:S01]  /*9180*/  FSETP.GT.AND P6, PT, |R214|, 8.50705917302346158658e+37, PT ;  /* 0x7e800000d600780b */ /* 0x000fe20003fc4200 */
[----:B------:R-:W-:Y:S02]  /*9190*/  IMAD.SHL.U32 R80, R80, 0x20, RZ ;  /* 0x0000002050507824 */ /* 0x000fe400078e00ff */
[----:B------:R-:W-:Y:S01]  /*91a0*/  IMAD.SHL.U32 R90, R82, 0x4, RZ ;  /* 0x00000004525a7824 */ /* 0x000fe200078e00ff */
[----:B------:R-:W-:Y:S01]  /*91b0*/  MUFU.RCP R212, R212 ;  /* 0x000000d400d47308 */ /* 0x000fe20000001000 */
[----:B------:R-:W-:-:S02]  /*91c0*/  @!P3 FMUL R67, R67, 16777216 ;  /* 0x4b8000004343b820 */ /* 0x000fc40000400000 */
[----:B------:R-:W-:Y:S01]  /*91d0*/  @!P3 FMUL R66, R66, 16777216 ;  /* 0x4b8000004242b820 */ /* 0x000fe20000400000 */
[----:B------:R-:W-:Y:S01]  /*91e0*/  LOP3.LUT R90, R80, R90, RZ, 0x3c, !PT ;  /* 0x0000005a505a7212 */ /* 0x000fe200078e3cff */
[----:B------:R-:W-:Y:S01]  /*91f0*/  @!P3 FMUL R93, R93, 16777216 ;  /* 0x4b8000005d5db820 */ /* 0x000fe20000400000 */
[----:B------:R-:W-:Y:S01]  /*9200*/  MOV R80, R156 ;  /* 0x0000009c00507202 */ /* 0x000fe20000000f00 */
        /* <DEDUP_REMOVED lines=14> */
[----:B------:R-:W-:Y:S01]  /*92f0*/  FSETP.GEU.AND P3, PT, R213, 1.175494350822287508e-38, PT ;  /* 0x00800000d500780b */ /* 0x000fe20003f6e000 */
        /* <DEDUP_REMOVED lines=16> */
[----:B------:R-:W-:Y:S01]  /*9400*/  @!P1 FMUL R207, R207, 16777216 ;  /* 0x4b800000cfcf9820 */ /* 0x000fe20000400000 */
[C---:B------:R-:W-:Y:S01]  /*9410*/  FSETP.GEU.AND P1, PT, R214.reuse, 1.175494350822287508e-38, PT ;  /* 0x00800000d600780b */ /* 0x040fe20003f2e000 */
[----:B------:R-:W-:Y:S02]  /*9420*/  FMUL R243, R213, 8388608 ;  /* 0x4b000000d5f37820 */ /* 0x000fe40000400000 */
[----:B------:R-:W-:Y:S02]  /*9430*/  FMUL R15, R214, 8388608 ;  /* 0x4b000000d60f7820 */ /* 0x000fe40000400000 */
[----:B------:R-:W-:Y:S01]  /*9440*/  IMAD.MOV.U32 R81, RZ, RZ, R157 ;  /* 0x000000ffff517224 */ /* 0x000fe200078e009d */
[----:B------:R-:W-:Y:S01]  /*9450*/  FSEL R243, R243, R213, !P3 ;  /* 0x000000d5f3f37208 */ /* 0x000fe20005800000 */
[----:B------:R-:W-:Y:S01]  /*9460*/  IMAD.MOV.U32 R85, RZ, RZ, R124 ;  /* 0x000000ffff557224 */ /* 0x000fe200078e007c */
[----:B------:R-:W-:Y:S01]  /*9470*/  FSEL R246, R15, R214, !P1 ;  /* 0x000000d60ff67208 */ /* 0x000fe20004800000 */
[----:B------:R-:W-:-:S02]  /*9480*/  IMAD.MOV.U32 R88, RZ, RZ, R126 ;  /* 0x000000ffff587224 */ /* 0x000fc400078e007e */
[----:B------:R-:W-:Y:S02]  /*9490*/  IMAD.MOV.U32 R89, RZ, RZ, R121 ;  /* 0x000000ffff597224 */ /* 0x000fe400078e0079 */
[----:B------:R-:W-:Y:S02]  /*94a0*/  IMAD.MOV.U32 R157, RZ, RZ, R122 ;  /* 0x000000ffff9d7224 */ /* 0x000fe400078e007a */
[----:B------:R-:W-:Y:S01]  /*94b0*/  IMAD.MOV.U32 R156, RZ, RZ, R116 ;  /* 0x000000ffff9c7224 */ /* 0x000fe200078e0074 */
[----:B------:R-:W0:Y:S01]  /*94c0*/  MUFU.RCP R122, R205 ;  /* 0x000000cd007a7308 */ /* 0x000e220000001000 */
[----:B------:R-:W-:Y:S02]  /*94d0*/  IMAD.MOV.U32 R167, RZ, RZ, R117 ;  /* 0x000000ffffa77224 */ /* 0x000fe400078e0075 */
[----:B------:R-:W-:Y:S02]  /*94e0*/  IMAD.MOV.U32 R175, RZ, RZ, R119 ;  /* 0x000000ffffaf7224 */ /* 0x000fe400078e0077 */
[----:B------:R-:W-:-:S02]  /*94f0*/  IMAD.MOV.U32 R170, RZ, RZ, R112 ;  /* 0x000000ffffaa7224 */ /* 0x000fc400078e0070 */
[----:B------:R-:W-:Y:S02]  /*9500*/  IMAD.MOV.U32 R181, RZ, RZ, R114 ;  /* 0x000000ffffb57224 */ /* 0x000fe400078e0072 */
[----:B------:R-:W-:Y:S02]  /*9510*/  IMAD.MOV.U32 R182, RZ, RZ, R115 ;  /* 0x000000ffffb67224 */ /* 0x000fe400078e0073 */
[----:B------:R-:W-:Y:S02]  /*9520*/  IMAD.MOV.U32 R183, RZ, RZ, R109 ;  /* 0x000000ffffb77224 */ /* 0x000fe400078e006d */
[----:B------:R-:W-:Y:S02]  /*9530*/  IMAD.MOV.U32 R187, RZ, RZ, R110 ;  /* 0x000000ffffbb7224 */ /* 0x000fe400078e006e */
[----:B------:R-:W-:Y:S02]  /*9540*/  IMAD.MOV.U32 R186, RZ, RZ, R104 ;  /* 0x000000ffffba7224 */ /* 0x000fe400078e0068 */
[----:B------:R-:W-:-:S02]  /*9550*/  IMAD.MOV.U32 R188, RZ, RZ, R105 ;  /* 0x000000ffffbc7224 */ /* 0x000fc400078e0069 */
[----:B------:R-:W-:Y:S02]  /*9560*/  IMAD.MOV.U32 R193, RZ, RZ, R107 ;  /* 0x000000ffffc17224 */ /* 0x000fe400078e006b */
[----:B------:R-:W-:Y:S02]  /*9570*/  IMAD.MOV.U32 R191, RZ, RZ, R100 ;  /* 0x000000ffffbf7224 */ /* 0x000fe400078e0064 */
[----:B------:R-:W-:Y:S02]  /*9580*/  IMAD.MOV.U32 R196, RZ, RZ, R102 ;  /* 0x000000ffffc47224 */ /* 0x000fe400078e0066 */
[----:B------:R-:W-:Y:S02]  /*9590*/  IMAD.MOV.U32 R197, RZ, RZ, R103 ;  /* 0x000000ffffc57224 */ /* 0x000fe400078e0067 */
        /* <DEDUP_REMOVED lines=16> */
[----:B------:R-:W-:Y:S01]  /*96a0*/  @P4 FMUL R88, R88, 0.25 ;  /* 0x3e80000058584820 */ /* 0x000fe20000400000 */
[----:B------:R-:W-:Y:S01]  /*96b0*/  FSETP.GEU.AND P4, PT, R215, 1.175494350822287508e-38, PT ;  /* 0x00800000d700780b */ /* 0x000fe20003f8e000 */
        /* <DEDUP_REMOVED lines=16> */
[----:B------:R-:W-:Y:S01]  /*97c0*/  @P6 FMUL R85, R85, 0.25 ;  /* 0x3e80000055556820 */ /* 0x000fe20000400000 */
[----:B------:R-:W-:Y:S01]  /*97d0*/  FSETP.GT.AND P6, PT, |R215|, 8.50705917302346158658e+37, PT ;  /* 0x7e800000d700780b */ /* 0x000fe20003fc4200 */
[----:B------:R-:W-:Y:S02]  /*97e0*/  IMAD.SHL.U32 R14, R199, 0x40, RZ ;  /* 0x00000040c70e7824 */ /* 0x000fe400078e00ff */
[----:B------:R-:W-:Y:S02]  /*97f0*/  @!P5 FMUL R79, R79, 16777216 ;  /* 0x4b8000004f4fd820 */ /* 0x000fe40000400000 */
[----:B------:R-:W-:Y:S01]  /*9800*/  @!P5 FMUL R78, R78, 16777216 ;  /* 0x4b8000004e4ed820 */ /* 0x000fe20000400000 */
[----:B------:R-:W-:Y:S01]  /*9810*/  LOP3.LUT R23, R14, 0x1800, RZ, 0xc0, !PT ;  /* 0x000018000e177812 */ /* 0x000fe200078ec0ff */
        /* <DEDUP_REMOVED lines=14> */
[----:B------:R-:W-:Y:S01]  /*9900*/  @!P5 FMUL R88, R88, 16777216 ;  /* 0x4b8000005858d820 */ /* 0x000fe20000400000 */
[C---:B------:R-:W-:Y:S01]  /*9910*/  FSETP.GEU.AND P5, PT, |R215|.reuse, 1.175494350822287508e-38, PT ;  /* 0x00800000d700780b */ /* 0x040fe20003fae200 */
[----:B------:R-:W-:Y:S02]  /*9920*/  FMUL R14, R215, 8388608 ;  /* 0x4b000000d70e7820 */ /* 0x000fe40000400000 */
[----:B------:R-:W-:Y:S02]  /*9930*/  IMAD.MOV.U32 R82, RZ, RZ, R158 ;  /* 0x000000ffff527224 */ /* 0x000fe400078e009e */
[----:B------:R-:W-:Y:S01]  /*9940*/  IMAD.MOV.U32 R84, RZ, RZ, R130 ;  /* 0x000000ffff547224 */ /* 0x000fe200078e0082 */
[----:B------:R-:W-:Y:S01]  /*9950*/  FSEL R245, R14, R215, !P4 ;  /* 0x000000d70ef57208 */ /* 0x000fe20006000000 */
        /* <DEDUP_REMOVED lines=17> */
[----:B------:R-:W-:Y:S01]  /*9a70*/  FSETP.GT.AND P6, PT, |R216|, 8.50705917302346158658e+37, PT ;  /* 0x7e800000d800780b */ /* 0x000fe20003fc4200 */
[----:B------:R-:W-:Y:S02]  /*9a80*/  IMAD R21, R97, c[0x0][0x1c8], RZ ;  /* 0x0000720061157a24 */ /* 0x000fe400078e02ff */
[----:B------:R-:W-:Y:S01]  /*9a90*/  @!P5 FMUL R131, R131, 16777216 ;  /* 0x4b8000008383d820 */ /* 0x000fe20000400000 */
[----:B------:R-:W1:Y:S01]  /*9aa0*/  S2R R97, SR_TID.X ;  /* 0x0000000000617919 */ /* 0x000e620000002100 */
        /* <DEDUP_REMOVED lines=11> */
[----:B------:R-:W-:Y:S01]  /*9b60*/  @!P5 FMUL R155, R155, 16777216 ;  /* 0x4b8000009b9bd820 */ /* 0x000fe20000400000 */
[----:B-1----:R-:W-:Y:S01]  /*9b70*/  LOP3.LUT R97, R97, 0x7f, RZ, 0xc0, !PT ;  /* 0x0000007f61617812 */ /* 0x002fe200078ec0ff */
[----:B------:R-:W-:-:S02]  /*9b80*/  @!P5 FMUL R154, R154, 16777216 ;  /* 0x4b8000009a9ad820 */ /* 0x000fc40000400000 */
[----:B------:R-:W-:Y:S01]  /*9b90*/  @!P5 FMUL R159, R159, 16777216 ;  /* 0x4b8000009f9fd820 */ /* 0x000fe20000400000 */
[----:B------:R-:W-:Y:S01]  /*9ba0*/  LEA R158, R97, R20, 0x4 ;  /* 0x00000014619e7211 */ /* 0x000fe200078e20ff */
[----:B------:R-:W-:Y:S02]  /*9bb0*/  @!P5 FMUL R215, R215, 16777216 ;  /* 0x4b800000d7d7d820 */ /* 0x000fe40000400000 */
[----:B------:R-:W-:Y:S01]  /*9bc0*/  @!P5 FMUL R82, R82, 16777216 ;  /* 0x4b8000005252d820 */ /* 0x000fe20000400000 */
[----:B------:R-:W-:Y:S01]  /*9bd0*/  FSETP.GEU.AND P5, PT, |R216|, 1.175494350822287508e-38, PT ;  /* 0x00800000d800780b */ /* 0x000fe20003fae200 */
[----:B------:R-:W-:Y:S02]  /*9be0*/  @!P0 FMUL R77, R77, 16777216 ;  /* 0x4b8000004d4d8820 */ /* 0x000fe40000400000 */
[----:B------:R-:W-:Y:S01]  /*9bf0*/  @!P0 FMUL R76, R76, 16777216 ;  /* 0x4b8000004c4c8820 */ /* 0x000fe20000400000 */
[----:B------:R-:W-:Y:S01]  /*9c00*/  MUFU.RCP R215, R215 ;  /* 0x000000d700d77308 */ /* 0x000fe20000001000 */
        /* <DEDUP_REMOVED lines=15> */
[C---:B------:R-:W-:Y:S01]  /*9d00*/  FSETP.GEU.AND P0, PT, R216.reuse, 1.175494350822287508e-38, PT ;  /* 0x00800000d800780b */ /* 0x040fe20003f0e000 */
[----:B------:R-:W-:Y:S02]  /*9d10*/  FMUL R15, R216, 8388608 ;  /* 0x4b000000d80f7820 */ /* 0x000fe40000400000 */
[----:B------:R-:W-:Y:S02]  /*9d20*/  @P6 FMUL R129, R129, 0.25 ;  /* 0x3e80000081816820 */ /* 0x000fe40000400000 */
[----:B------:R-:W-:Y:S01]  /*9d30*/  @P6 FMUL R83, R83, 0.25 ;  /* 0x3e80000053536820 */ /* 0x000fe20000400000 */
        /* <DEDUP_REMOVED lines=16> */
[----:B------:R-:W-:Y:S01]  /*9e40*/  ISETP.GE.U32.AND P6, PT, R97, 0x40, PT ;  /* 0x000000406100780c */ /* 0x000fe20003fc6070 */
[----:B------:R-:W-:Y:S02]  /*9e50*/  IMAD.MOV.U32 R22, RZ, RZ, c[0x0][0x1c8] ;  /* 0x00007200ff167624 */ /* 0x000fe400078e00ff */
        /* <DEDUP_REMOVED lines=17> */
[C---:B------:R-:W-:Y:S01]  /*9f70*/  LEA R100, P5, R21.reuse, R10, 0x1 ;  /* 0x0000000a15647211 */ /* 0x040fe200078a08ff */
[----:B------:R-:W-:Y:S02]  /*9f80*/  IMAD R61, R22, 0x2, R21 ;  /* 0x00000002163d7824 */ /* 0x000fe400078e0215 */
[----:B0-----:R-:W-:Y:S01]  /*9f90*/  FMUL R111, R122, R54 ;  /* 0x000000367a6f7220 */ /* 0x001fe20000400000 */
[----:B------:R-:W-:Y:S01]  /*9fa0*/  LEA.HI.X.SX32 R101, R21, R0, 0x1, P5 ;  /* 0x0000000015657211 */ /* 0x000fe200028f0eff */
[----:B------:R-:W0:Y:S01]  /*9fb0*/  MUFU.RCP R54, R207 ;  /* 0x000000cf00367308 */ /* 0x000e220000001000 */
[----:B------:R-:W-:Y:S01]  /*9fc0*/  IMAD R63, R22, 0x2, R61 ;  /* 0x00000002163f7824 */ /* 0x000fe200078e023d */
[----:B------:R-:W-:Y:S01]  /*9fd0*/  LEA R98, P5, R61, R10, 0x1 ;  /* 0x0000000a3d627211 */ /* 0x000fe200078a08ff */
[----:B------:R-:W-:-:S02]  /*9fe0*/  FMUL R106, R122, R55 ;  /* 0x000000377a6a7220 */ /* 0x000fc40000400000 */
[----:B------:R-:W-:Y:S01]  /*9ff0*/  FMUL R14, R122, R58 ;  /* 0x0000003a7a0e7220 */ /* 0x000fe20000400000 */
[----:B------:R-:W-:Y:S01]  /*a000*/  LEA.HI.X.SX32 R99, R61, R0, 0x1, P5 ;  /* 0x000000003d637211 */ /* 0x000fe200028f0eff */
[----:B------:R-:W-:Y:S01]  /*a010*/  FMUL R117, R123, R49 ;  /* 0x000000317b757220 */ /* 0x000fe20000400000 */
[----:B------:R-:W-:Y:S01]  /*a020*/  LEA R55, R22, R63, 0x1 ;  /* 0x0000003f16377211 */ /* 0x000fe200078e08ff */
[----:B------:R-:W1:Y:S01]  /*a030*/  MUFU.RCP R58, R213 ;  /* 0x000000d5003a7308 */ /* 0x000e620000001000 */
[C---:B------:R-:W-:Y:S01]  /*a040*/  LEA R96, P5, R63.reuse, R10, 0x1 ;  /* 0x0000000a3f607211 */ /* 0x040fe200078a08ff */
[----:B------:R-:W-:Y:S02]  /*a050*/  FMUL R184, R212, R17 ;  /* 0x00000011d4b87220 */ /* 0x000fe40000400000 */
[----:B------:R-:W-:Y:S01]  /*a060*/  IMAD R49, R22, 0x2, R55 ;  /* 0x0000000216317824 */ /* 0x000fe200078e0237 */
[----:B------:R-:W-:Y:S01]  /*a070*/  LEA.HI.X.SX32 R97, R63, R0, 0x1, P5 ;  /* 0x000000003f617211 */ /* 0x000fe200028f0eff */
[----:B------:R-:W-:Y:S01]  /*a080*/  FMUL R107, R122, R39 ;  /* 0x000000277a6b7220 */ /* 0x000fe20000400000 */
[----:B------:R-:W-:Y:S01]  /*a090*/  LEA R94, P5, R55, R10, 0x1 ;  /* 0x0000000a375e7211 */ /* 0x000fe200078a08ff */
[----:B------:R-:W2:Y:S01]  /*a0a0*/  MUFU.RCP R17, R214 ;  /* 0x000000d600117308 */ /* 0x000ea20000001000 */
[----:B------:R-:W-:-:S02]  /*a0b0*/  FMUL R39, R123, R92 ;  /* 0x0000005c7b277220 */ /* 0x000fc40000400000 */
[----:B0-----:R-:W-:Y:S01]  /*a0c0*/  FMUL R160, R54, R19 ;  /* 0x0000001336a07220 */ /* 0x001fe20000400000 */
[----:B------:R-:W-:Y:S01]  /*a0d0*/  LEA.HI.X.SX32 R95, R55, R0, 0x1, P5 ;  /* 0x00000000375f7211 */ /* 0x000fe200028f0eff */
[----:B------:R-:W-:Y:S01]  /*a0e0*/  IMAD R23, R252, 0x400, R23 ;  /* 0x00000400fc177824 */ /* 0x000fe200078e0217 */
[C---:B------:R-:W-:Y:S01]  /*a0f0*/  LEA R92, P5, R49.reuse, R10, 0x1 ;  /* 0x0000000a315c7211 */ /* 0x040fe200078a08ff */
[----:B------:R-:W-:Y:S01]  /*a100*/  IMAD R19, R22, 0x2, R49 ;  /* 0x0000000216137824 */ /* 0x000fe200078e0231 */
[----:B------:R-:W0:Y:S01]  /*a110*/  MUFU.RCP R216, R216 ;  /* 0x000000d800d87308 */ /* 0x000e220000001000 */
[----:B------:R-:W-:Y:S01]  /*a120*/  FMUL R104, R122, R93 ;  /* 0x0000005d7a687220 */ /* 0x000fe20000400000 */
[----:B------:R-:W-:Y:S01]  /*a130*/  LEA.HI.X.SX32 R93, R49, R0, 0x1, P5 ;  /* 0x00000000315d7211 */ /* 0x000fe200028f0eff */
[----:B------:R-:W-:Y:S01]  /*a140*/  IMAD.IADD R102, R90, 0x1, R23 ;  /* 0x000000015a667824 */ /* 0x000fe200078e0217 */
[----:B------:R-:W-:Y:S01]  /*a150*/  LEA R90, P5, R19, R10, 0x1 ;  /* 0x0000000a135a7211 */ /* 0x000fe200078a08ff */
[----:B------:R-:W-:Y:S01]  /*a160*/  FMUL R176, R212, R25 ;  /* 0x00000019d4b07220 */ /* 0x000fe20000400000 */
[----:B------:R-:W-:Y:S01]  /*a170*/  LEA R25, R22, R19, 0x1 ;  /* 0x0000001316197211 */ /* 0x000fe200078e08ff */
[----:B------:R-:W-:-:S02]  /*a180*/  FMUL R110, R122, R43 ;  /* 0x0000002b7a6e7220 */ /* 0x000fc40000400000 */
[C---:B------:R-:W-:Y:S02]  /*a190*/  FMUL R108, R122.reuse, R47 ;  /* 0x0000002f7a6c7220 */ /* 0x040fe40000400000 */
[----:B------:R-:W-:Y:S02]  /*a1a0*/  FMUL R119, R122, R42 ;  /* 0x0000002a7a777220 */ /* 0x000fe40000400000 */
[C---:B------:R-:W-:Y:S02]  /*a1b0*/  FMUL R43, R123.reuse, R52 ;  /* 0x000000347b2b7220 */ /* 0x040fe40000400000 */
[C---:B------:R-:W-:Y:S02]  /*a1c0*/  FMUL R113, R123.reuse, R57 ;  /* 0x000000397b717220 */ /* 0x040fe40000400000 */
[C---:B------:R-:W-:Y:S02]  /*a1d0*/  FMUL R126, R123.reuse, R56 ;  /* 0x000000387b7e7220 */ /* 0x040fe40000400000 */
[----:B------:R-:W-:-:S02]  /*a1e0*/  FMUL R116, R123, R53 ;  /* 0x000000357b747220 */ /* 0x000fc40000400000 */
[C---:B------:R-:W-:Y:S02]  /*a1f0*/  FMUL R42, R123.reuse, R48 ;  /* 0x000000307b2a7220 */ /* 0x040fe40000400000 */
[----:B------:R-:W-:Y:S02]  /*a200*/  FMUL R47, R123, R44 ;  /* 0x0000002c7b2f7220 */ /* 0x000fe40000400000 */
[C---:B-1----:R-:W-:Y:S02]  /*a210*/  FMUL R52, R58.reuse, R192 ;  /* 0x000000c03a347220 */ /* 0x042fe40000400000 */
        /* <DEDUP_REMOVED lines=13> */
[C---:B------:R-:W-:Y:S01]  /*a2f0*/  FMUL R53, R58.reuse, R91 ;  /* 0x0000005b3a357220 */ /* 0x040fe20000400000 */
[----:B------:R-:W-:Y:S01]  /*a300*/  LEA.HI.X.SX32 R91, R19, R0, 0x1, P5 ;  /* 0x00000000135b7211 */ /* 0x000fe200028f0eff */
[----:B------:R-:W-:Y:S01]  /*a310*/  FMUL R58, R58, R88 ;  /* 0x000000583a3a7220 */ /* 0x000fe20000400000 */
[----:B------:R-:W-:Y:S01]  /*a320*/  LEA R88, P5, R25, R10, 0x1 ;  /* 0x0000000a19587211 */ /* 0x000fe200078a08ff */
[----:B------:R-:W-:-:S02]  /*a330*/  IMAD R19, R22, 0x2, R25 ;  /* 0x0000000216137824 */ /* 0x000fc400078e0219 */
[C---:B------:R-:W-:Y:S02]  /*a340*/  FMUL R23, R122.reuse, R59 ;  /* 0x0000003b7a177220 */ /* 0x040fe40000400000 */
[C---:B------:R-:W-:Y:S02]  /*a350*/  FMUL R112, R122.reuse, R62 ;  /* 0x0000003e7a707220 */ /* 0x040fe40000400000 */
[----:B------:R-:W-:Y:S02]  /*a360*/  FMUL R118, R122, R46 ;  /* 0x0000002e7a767220 */ /* 0x000fe40000400000 */
[----:B--2---:R-:W-:Y:S01]  /*a370*/  FMUL R59, R17, R89 ;  /* 0x00000059113b7220 */ /* 0x004fe20000400000 */
[----:B------:R-:W-:Y:S01]  /*a380*/  LEA.HI.X.SX32 R89, R25, R0, 0x1, P5 ;  /* 0x0000000019597211 */ /* 0x000fe200028f0eff */
[----:B------:R-:W-:Y:S02]  /*a390*/  FMUL R46, R54, R71 ;  /* 0x00000047362e7220 */ /* 0x000fe40000400000 */
[----:B------:R-:W-:Y:S01]  /*a3a0*/  FMUL R62, R17, R156 ;  /* 0x0000009c113e7220 */ /* 0x000fe20000400000 */
[----:B------:R-:W-:Y:S01]  /*a3b0*/  LEA R156, P5, R19, R10, 0x1 ;  /* 0x0000000a139c7211 */ /* 0x000fe200078a08ff */
[----:B------:R-:W-:-:S02]  /*a3c0*/  IMAD R71, R22, 0x2, R19 ;  /* 0x0000000216477824 */ /* 0x000fc400078e0213 */
[----:B------:R-:W-:Y:S01]  /*a3d0*/  FMUL R121, R123, R41 ;  /* 0x000000297b797220 */ /* 0x000fe20000400000 */
[----:B------:R-:W-:Y:S01]  /*a3e0*/  LEA.HI.X.SX32 R157, R19, R0, 0x1, P5 ;  /* 0x00000000139d7211 */ /* 0x000fe200028f0eff */
[C---:B------:R-:W-:Y:S02]  /*a3f0*/  FMUL R41, R212.reuse, R28 ;  /* 0x0000001cd4297220 */ /* 0x040fe40000400000 */
[----:B------:R-:W-:Y:S01]  /*a400*/  FMUL R169, R212, R73 ;  /* 0x00000049d4a97220 */ /* 0x000fe20000400000 */
[----:B------:R-:W-:Y:S01]  /*a410*/  LEA R73, R22, R71, 0x1 ;  /* 0x0000004716497211 */ /* 0x000fe200078e08ff */
[----:B------:R-:W-:Y:S01]  /*a420*/  FMUL R28, R215, R154 ;  /* 0x0000009ad71c7220 */ /* 0x000fe20000400000 */
[----:B------:R-:W-:Y:S01]  /*a430*/  LEA R154, P5, R71, R10, 0x1 ;  /* 0x0000000a479a7211 */ /* 0x000fe200078a08ff */
[----:B------:R-:W-:Y:S02]  /*a440*/  FMUL R103, R122, R67 ;  /* 0x000000437a677220 */ /* 0x000fe40000400000 */
[----:B------:R-:W-:-:S02]  /*a450*/  FMUL R163, R212, R69 ;  /* 0x00000045d4a37220 */ /* 0x000fc40000400000 */
[----:B------:R-:W-:Y:S02]  /*a460*/  FMUL R195, R212, R16 ;  /* 0x00000010d4c37220 */ /* 0x000fe40000400000 */
[----:B------:R-:W-:Y:S01]  /*a470*/  FMUL R67, R215, R155 ;  /* 0x0000009bd7437220 */ /* 0x000fe20000400000 */
[----:B------:R-:W-:Y:S01]  /*a480*/  LEA.HI.X.SX32 R155, R71, R0, 0x1, P5 ;  /* 0x00000000479b7211 */ /* 0x000fe200028f0eff */
[C---:B0-----:R-:W-:Y:S01]  /*a490*/  FMUL R16, R216.reuse, R152 ;  /* 0x00000098d8107220 */ /* 0x041fe20000400000 */
[----:B------:R-:W-:Y:S01]  /*a4a0*/  LEA R152, P5, R73, R10, 0x1 ;  /* 0x0000000a49987211 */ /* 0x000fe200078a08ff */
[----:B------:R-:W-:Y:S02]  /*a4b0*/  FMUL R69, R216, R80 ;  /* 0x00000050d8457220 */ /* 0x000fe40000400000 */
[----:B------:R-:W-:Y:S02]  /*a4c0*/  IMAD R71, R22, 0x2, R73 ;  /* 0x0000000216477824 */ /* 0x000fe400078e0249 */
[----:B------:R-:W-:Y:S01]  /*a4d0*/  FMUL R105, R122, R51 ;  /* 0x000000337a697220 */ /* 0x000fe20000400000 */
[----:B------:R-:W-:Y:S01]  /*a4e0*/  F2FP.BF16.PACK_AB R16, R16, R69 ;  /* 0x000000451010723e */ /* 0x000fe200000010ff */
[----:B------:R-:W-:-:S02]  /*a4f0*/  FMUL R115, R122, R50 ;  /* 0x000000327a737220 */ /* 0x000fc40000400000 */
[C---:B------:R-:W-:Y:S02]  /*a500*/  FMUL R128, R123.reuse, R40 ;  /* 0x000000287b807220 */ /* 0x040fe40000400000 */
[C---:B------:R-:W-:Y:S02]  /*a510*/  FMUL R124, R123.reuse, R37 ;  /* 0x000000257b7c7220 */ /* 0x040fe40000400000 */
[C---:B------:R-:W-:Y:S02]  /*a520*/  FMUL R109, R123.reuse, R60 ;  /* 0x0000003c7b6d7220 */ /* 0x040fe40000400000 */
[----:B------:R-:W-:Y:S02]  /*a530*/  FMUL R120, R123, R45 ;  /* 0x0000002d7b787220 */ /* 0x000fe40000400000 */
        /* <DEDUP_REMOVED lines=19> */
[----:B------:R-:W-:-:S02]  /*a670*/  FMUL R54, R17, R77 ;  /* 0x0000004d11367220 */ /* 0x000fc40000400000 */
[C---:B------:R-:W-:Y:S02]  /*a680*/  FMUL R35, R17.reuse, R76 ;  /* 0x0000004c11237220 */ /* 0x040fe40000400000 */
[C---:B------:R-:W-:Y:S02]  /*a690*/  FMUL R55, R17.reuse, R194 ;  /* 0x000000c211377220 */ /* 0x040fe40000400000 */
[C---:B------:R-:W-:Y:S02]  /*a6a0*/  FMUL R60, R17.reuse, R191 ;  /* 0x000000bf113c7220 */ /* 0x040fe40000400000 */
[C---:B------:R-:W-:Y:S02]  /*a6b0*/  FMUL R188, R17.reuse, R188 ;  /* 0x000000bc11bc7220 */ /* 0x040fe40000400000 */
[----:B------:R-:W-:Y:S01]  /*a6c0*/  FMUL R34, R17, R186 ;  /* 0x000000ba11227220 */ /* 0x000fe20000400000 */
[----:B------:R-:W-:Y:S01]  /*a6d0*/  F2FP.BF16.PACK_AB R35, R35, R60 ;  /* 0x0000003c2323723e */ /* 0x000fe200000010ff */
[----:B------:R-:W-:-:S02]  /*a6e0*/  FMUL R183, R17, R183 ;  /* 0x000000b711b77220 */ /* 0x000fc40000400000 */
[C---:B------:R-:W-:Y:S02]  /*a6f0*/  FMUL R61, R17.reuse, R178 ;  /* 0x000000b2113d7220 */ /* 0x040fe40000400000 */
[C---:B------:R-:W-:Y:S02]  /*a700*/  FMUL R174, R17.reuse, R174 ;  /* 0x000000ae11ae7220 */ /* 0x040fe40000400000 */
[C---:B------:R-:W-:Y:S01]  /*a710*/  FMUL R33, R17.reuse, R170 ;  /* 0x000000aa11217220 */ /* 0x040fe20000400000 */
[----:B------:R-:W-:Y:S01]  /*a720*/  F2FP.BF16.PACK_AB R34, R34, R61 ;  /* 0x0000003d2222723e */ /* 0x000fe200000010ff */
[C---:B------:R-:W-:Y:S02]  /*a730*/  FMUL R167, R17.reuse, R167 ;  /* 0x000000a711a77220 */ /* 0x040fe40000400000 */
[----:B------:R-:W-:Y:S01]  /*a740*/  FMUL R32, R17, R87 ;  /* 0x0000005711207220 */ /* 0x000fe20000400000 */
[----:B------:R-:W-:Y:S01]  /*a750*/  F2FP.BF16.PACK_AB R33, R33, R62 ;  /* 0x0000003e2121723e */ /* 0x000fe200000010ff */
[----:B------:R-:W-:Y:S01]  /*a760*/  FMUL R86, R17, R86 ;  /* 0x0000005611567220 */ /* 0x000fe20000400000 */
[----:B------:R-:W-:Y:S01]  /*a770*/  F2FP.BF16.PACK_AB R87, R21, R162 ;  /* 0x000000a21557723e */ /* 0x000fe200000010ff */
[----:B------:R-:W-:-:S02]  /*a780*/  FMUL R85, R17, R85 ;  /* 0x0000005511557220 */ /* 0x000fc40000400000 */
[C---:B------:R-:W-:Y:S01]  /*a790*/  FMUL R24, R216.reuse, R153 ;  /* 0x00000099d8187220 */ /* 0x040fe20000400000 */
[----:B------:R-:W-:Y:S01]  /*a7a0*/  LEA.HI.X.SX32 R153, R73, R0, 0x1, P5 ;  /* 0x0000000049997211 */ /* 0x000fe200028f0eff */
[----:B------:R-:W-:Y:S01]  /*a7b0*/  FMUL R72, R215, R150 ;  /* 0x00000096d7487220 */ /* 0x000fe20000400000 */
[----:B------:R-:W-:Y:S01]  /*a7c0*/  LEA R150, P5, R71, R10, 0x1 ;  /* 0x0000000a47967211 */ /* 0x000fe200078a08ff */
[----:B------:R-:W-:Y:S01]  /*a7d0*/  FMUL R18, R216, R136 ;  /* 0x00000088d8127220 */ /* 0x000fe20000400000 */
[----:B------:R-:W-:Y:S01]  /*a7e0*/  F2FP.BF16.PACK_AB R32, R32, R85 ;  /* 0x000000552020723e */ /* 0x000fe200000010ff */
[----:B------:R-:W-:Y:S01]  /*a7f0*/  FMUL R25, R216, R140 ;  /* 0x0000008cd8197220 */ /* 0x000fe20000400000 */
[----:B------:R-:W-:Y:S01]  /*a800*/  F2FP.BF16.PACK_AB R85, R172, R173 ;  /* 0x000000adac55723e */ /* 0x000fe200000010ff */
[C---:B------:R-:W-:Y:S02]  /*a810*/  FMUL R17, R216.reuse, R144 ;  /* 0x00000090d8117220 */ /* 0x040fe40000400000 */
[----:B------:R-:W-:Y:S01]  /*a820*/  FMUL R148, R216, R148 ;  /* 0x00000094d8947220 */ /* 0x000fe20000400000 */
[----:B------:R-:W-:Y:S01]  /*a830*/  F2FP.BF16.PACK_AB R18, R18, R25 ;  /* 0x000000191212723e */ /* 0x000fe200000010ff */
[----:B------:R-:W-:Y:S01]  /*a840*/  IMAD R69, R22, 0x2, R71 ;  /* 0x0000000216457824 */ /* 0x000fe200078e0247 */
[----:B------:R-:W-:Y:S01]  /*a850*/  STS.128 [R102+0x100], R32 ;  /* 0x0001002066007388 */ /* 0x000fe20000000c00 */
[----:B------:R-:W-:Y:S01]  /*a860*/  FMUL R70, R215, R151 ;  /* 0x00000097d7467220 */ /* 0x000fe20000400000 */
[----:B------:R-:W-:Y:S01]  /*a870*/  F2FP.BF16.PACK_AB R17, R17, R148 ;  /* 0x000000941111723e */ /* 0x000fe200000010ff */
[----:B------:R-:W-:Y:S01]  /*a880*/  FMUL R168, R212, R29 ;  /* 0x0000001dd4a87220 */ /* 0x000fe20000400000 */
[----:B------:R-:W-:Y:S01]  /*a890*/  LEA.HI.X.SX32 R151, R71, R0, 0x1, P5 ;  /* 0x0000000047977211 */ /* 0x000fe200028f0eff */
[----:B------:R-:W-:Y:S01]  /*a8a0*/  FMUL R74, R216, R149 ;  /* 0x00000095d84a7220 */ /* 0x000fe20000400000 */
[----:B------:R-:W-:Y:S01]  /*a8b0*/  LEA R148, P5, R69, R10, 0x1 ;  /* 0x0000000a45947211 */ /* 0x000fe200078a08ff */
[----:B------:R-:W-:Y:S01]  /*a8c0*/  FMUL R29, R215, R146 ;  /* 0x00000092d71d7220 */ /* 0x000fe20000400000 */
[----:B------:R-:W-:Y:S01]  /*a8d0*/  LEA R25, R22, R69, 0x1 ;  /* 0x0000004516197211 */ /* 0x000fe200078e08ff */
[C---:B------:R-:W-:Y:S01]  /*a8e0*/  FMUL R19, R216.reuse, R83 ;  /* 0x00000053d8137220 */ /* 0x040fe20000400000 */
[----:B------:R-:W-:Y:S01]  /*a8f0*/  LEA.HI.X.SX32 R149, R69, R0, 0x1, P5 ;  /* 0x0000000045957211 */ /* 0x000fe200028f0eff */
[----:B------:R-:W-:Y:S01]  /*a900*/  FMUL R132, R216, R132 ;  /* 0x00000084d8847220 */ /* 0x000fe20000400000 */
[----:B------:R-:W-:Y:S01]  /*a910*/  LEA R146, P5, R25, R10, 0x1 ;  /* 0x0000000a19927211 */ /* 0x000fe200078a08ff */
[----:B------:R-:W-:Y:S01]  /*a920*/  IMAD R69, R22, 0x2, R25 ;  /* 0x0000000216457824 */ /* 0x000fe200078e0219 */
[----:B------:R-:W-:Y:S01]  /*a930*/  F2FP.BF16.PACK_AB R29, R29, R72 ;  /* 0x000000481d1d723e */ /* 0x000fe200000010ff */
[----:B------:R-:W-:Y:S01]  /*a940*/  FMUL R114, R123, R65 ;  /* 0x000000417b727220 */ /* 0x000fe20000400000 */
[----:B------:R-:W-:Y:S01]  /*a950*/  F2FP.BF16.PACK_AB R19, R19, R132 ;  /* 0x000000841313723e */ /* 0x000fe200000010ff */
[----:B------:R-:W-:Y:S01]  /*a960*/  FMUL R65, R215, R147 ;  /* 0x00000093d7417220 */ /* 0x000fe20000400000 */
[----:B------:R-:W-:Y:S01]  /*a970*/  LEA.HI.X.SX32 R147, R25, R0, 0x1, P5 ;  /* 0x0000000019937211 */ /* 0x000fe200028f0eff */
[----:B------:R-:W-:Y:S01]  /*a980*/  FMUL R145, R216, R145 ;  /* 0x00000091d8917220 */ /* 0x000fe20000400000 */
[----:B------:R-:W-:Y:S01]  /*a990*/  LEA R144, P5, R69, R10, 0x1 ;  /* 0x0000000a45907211 */ /* 0x000fe200078a08ff */
[----:B------:R-:W-:Y:S01]  /*a9a0*/  IMAD R71, R22, 0x2, R69 ;  /* 0x0000000216477824 */ /* 0x000fe200078e0245 */
[----:B------:R0:W-:Y:S01]  /*a9b0*/  STS.128 [R102], R16 ;  /* 0x0000001066007388 */ /* 0x0001e20000000c00 */
[----:B------:R-:W-:Y:S01]  /*a9c0*/  FMUL R30, R215, R138 ;  /* 0x0000008ad71e7220 */ /* 0x000fe20000400000 */
[----:B------:R-:W-:Y:S01]  /*a9d0*/  F2FP.BF16.PACK_AB R25, R145, R74 ;  /* 0x0000004a9119723e */ /* 0x000fe200000010ff */
[----:B------:R-:W-:Y:S01]  /*a9e0*/  FMUL R63, R215, R142 ;  /* 0x0000008ed73f7220 */ /* 0x000fe20000400000 */
[----:B------:R-:W-:Y:S01]  /*a9f0*/  LEA.HI.X.SX32 R145, R69, R0, 0x1, P5 ;  /* 0x0000000045917211 */ /* 0x000fe200028f0eff */
[----:B------:R-:W-:Y:S01]  /*aa00*/  FMUL R15, R122, R66 ;  /* 0x000000427a0f7220 */ /* 0x000fe20000400000 */
[C---:B------:R-:W-:Y:S01]  /*aa10*/  LEA R78, P5, R71.reuse, R10, 0x1 ;  /* 0x0000000a474e7211 */ /* 0x040fe200078a08ff */
[----:B------:R-:W-:Y:S01]  /*aa20*/  FMUL R27, R216, R129 ;  /* 0x00000081d81b7220 */ /* 0x000fe20000400000 */
[----:B------:R-:W-:Y:S01]  /*aa30*/  F2FP.BF16.PACK_AB R30, R30, R63 ;  /* 0x0000003f1e1e723e */ /* 0x000fe200000010ff */
[C---:B------:R-:W-:Y:S01]  /*aa40*/  FMUL R66, R216.reuse, R133 ;  /* 0x00000085d8427220 */ /* 0x040fe20000400000 */
[----:B------:R-:W-:Y:S01]  /*aa50*/  LEA.HI.X.SX32 R79, R71, R0, 0x1, P5 ;  /* 0x00000000474f7211 */ /* 0x000fe200028f0eff */
[C---:B------:R-:W-:Y:S01]  /*aa60*/  FMUL R26, R216.reuse, R137 ;  /* 0x00000089d81a7220 */ /* 0x040fe20000400000 */
[----:B------:R-:W-:Y:S01]  /*aa70*/  F2FP.BF16.PACK_AB R83, R163, R164 ;  /* 0x000000a4a353723e */ /* 0x000fe200000010ff */
[C---:B------:R-:W-:Y:S01]  /*aa80*/  FMUL R141, R216.reuse, R141 ;  /* 0x0000008dd88d7220 */ /* 0x040fe20000400000 */
[----:B------:R-:W-:Y:S01]  /*aa90*/  F2FP.BF16.PACK_AB R27, R27, R66 ;  /* 0x000000421b1b723e */ /* 0x000fe200000010ff */
[----:B------:R-:W-:Y:S01]  /*aaa0*/  FMUL R81, R216, R81 ;  /* 0x00000051d8517220 */ /* 0x000fe20000400000 */
[----:B0-----:R-:W-:Y:S01]  /*aab0*/  LEA R17, R22, R71, 0x1 ;  /* 0x0000004716117211 */ /* 0x001fe200078e08ff */
[----:B------:R-:W-:Y:S01]  /*aac0*/  FMUL R122, R122, R38 ;  /* 0x000000267a7a7220 */ /* 0x000fe20000400000 */
[----:B------:R-:W-:Y:S01]  /*aad0*/  F2FP.BF16.PACK_AB R26, R26, R141 ;  /* 0x0000008d1a1a723e */ /* 0x000fe200000010ff */
[----:B------:R-:W-:Y:S01]  /*aae0*/  FMUL R38, R123, R64 ;  /* 0x000000407b267220 */ /* 0x000fe20000400000 */
[----:B------:R-:W-:Y:S01]  /*aaf0*/  LEA R76, P5, R17, R10, 0x1 ;  /* 0x0000000a114c7211 */ /* 0x000fe200078a08ff */
[----:B------:R-:W-:Y:S01]  /*ab00*/  IMAD R19, R22, 0x2, R17 ;  /* 0x0000000216137824 */ /* 0x000fe200078e0211 */
[----:B------:R-:W-:Y:S01]  /*ab10*/  F2FP.BF16.PACK_AB R24, R24, R81 ;  /* 0x000000511818723e */ /* 0x000fe200000010ff */
[----:B------:R-:W-:Y:S01]  /*ab20*/  FMUL R123, R123, R36 ;  /* 0x000000247b7b7220 */ /* 0x000fe20000400000 */
[----:B------:R-:W-:Y:S01]  /*ab30*/  LEA.HI.X.SX32 R77, R17, R0, 0x1, P5 ;  /* 0x00000000114d7211 */ /* 0x000fe200028f0eff */
[----:B------:R-:W-:Y:S01]  /*ab40*/  IMAD R63, R22, 0x2, R19 ;  /* 0x00000002163f7824 */ /* 0x000fe200078e0213 */
[----:B------:R-:W-:Y:S01]  /*ab50*/  LEA R74, P5, R19, R10, 0x1 ;  /* 0x0000000a134a7211 */ /* 0x000fe200078a08ff */
[----:B------:R-:W-:Y:S01]  /*ab60*/  FMUL R36, R212, R68 ;  /* 0x00000044d4247220 */ /* 0x000fe20000400000 */
[----:B------:R-:W-:Y:S01]  /*ab70*/  F2FP.BF16.PACK_AB R17, R65, R70 ;  /* 0x000000464111723e */ /* 0x000fe200000010ff */
[----:B------:R-:W-:Y:S01]  /*ab80*/  FMUL R139, R215, R139 ;  /* 0x0000008bd78b7220 */ /* 0x000fe20000400000 */
[----:B------:R-:W-:Y:S01]  /*ab90*/  LEA.HI.X.SX32 R75, R19, R0, 0x1, P5 ;  /* 0x00000000134b7211 */ /* 0x000fe200028f0eff */
[----:B------:R-:W-:Y:S01]  /*aba0*/  FMUL R68, R215, R143 ;  /* 0x0000008fd7447220 */ /* 0x000fe20000400000 */
[----:B------:R-:W-:Y:S01]  /*abb0*/  LEA R72, P5, R63, R10, 0x1 ;  /* 0x0000000a3f487211 */ /* 0x000fe200078a08ff */
[----:B------:R0:W-:Y:S01]  /*abc0*/  STS.128 [R102+0x400], R24 ;  /* 0x0004001866007388 */ /* 0x0001e20000000c00 */
[C---:B------:R-:W-:Y:S01]  /*abd0*/  LEA R69, R22.reuse, R63, 0x1 ;  /* 0x0000003f16457211 */ /* 0x040fe200078e08ff */
[----:B------:R-:W-:Y:S01]  /*abe0*/  FMUL R31, R215, R84 ;  /* 0x00000054d71f7220 */ /* 0x000fe20000400000 */
[----:B------:R-:W-:Y:S01]  /*abf0*/  LEA.HI.X.SX32 R73, R63, R0, 0x1, P5 ;  /* 0x000000003f497211 */ /* 0x000fe200028f0eff */
[----:B------:R-:W-:Y:S01]  /*ac00*/  FMUL R84, R215, R159 ;  /* 0x0000009fd7547220 */ /* 0x000fe20000400000 */
[----:B------:R-:W-:Y:S01]  /*ac10*/  LEA R70, P5, R69, R10, 0x1 ;  /* 0x0000000a45467211 */ /* 0x000fe200078a08ff */
[C---:B------:R-:W-:Y:S01]  /*ac20*/  IMAD R63, R22.reuse, 0x2, R69 ;  /* 0x00000002163f7824 */ /* 0x040fe200078e0245 */
[----:B------:R-:W-:Y:S01]  /*ac30*/  F2FP.BF16.PACK_AB R18, R139, R68 ;  /* 0x000000448b12723e */ /* 0x000fe200000010ff */
[----:B------:R-:W-:Y:S01]  /*ac40*/  FMUL R131, R215, R131 ;  /* 0x00000083d7837220 */ /* 0x000fe20000400000 */
[----:B------:R-:W-:Y:S01]  /*ac50*/  LEA.HI.X.SX32 R71, R69, R0, 0x1, P5 ;  /* 0x0000000045477211 */ /* 0x000fe200028f0eff */
[----:B------:R-:W-:Y:S01]  /*ac60*/  FMUL R64, R215, R135 ;  /* 0x00000087d7407220 */ /* 0x000fe20000400000 */
[----:B------:R-:W-:Y:S01]  /*ac70*/  LEA R68, P5, R63, R10, 0x1 ;  /* 0x0000000a3f447211 */ /* 0x000fe200078a08ff */
[----:B------:R-:W-:Y:S01]  /*ac80*/  FMUL R134, R215, R134 ;  /* 0x00000086d7867220 */ /* 0x000fe20000400000 */
[----:B------:R-:W-:Y:S01]  /*ac90*/  F2FP.BF16.PACK_AB R16, R67, R84 ;  /* 0x000000544310723e */ /* 0x000fe200000010ff */
[----:B------:R-:W-:Y:S01]  /*aca0*/  FMUL R215, R215, R82 ;  /* 0x00000052d7d77220 */ /* 0x000fe20000400000 */
[----:B------:R-:W-:Y:S01]  /*acb0*/  LEA.HI.X.SX32 R69, R63, R0, 0x1, P5 ;  /* 0x000000003f457211 */ /* 0x000fe200028f0eff */
[----:B0-----:R-:W-:Y:S01]  /*acc0*/  IMAD R25, R22, 0x2, R63 ;  /* 0x0000000216197824 */ /* 0x001fe200078e023f */
[----:B------:R-:W-:Y:S01]  /*acd0*/  F2FP.BF16.PACK_AB R19, R131, R64 ;  /* 0x000000408313723e */ /* 0x000fe200000010ff */
[----:B------:R-:W-:Y:S01]  /*ace0*/  FMUL R198, R212, R198 ;  /* 0x000000c6d4c67220 */ /* 0x000fe20000400000 */
[----:B------:R-:W-:Y:S01]  /*acf0*/  F2FP.BF16.PACK_AB R28, R28, R215 ;  /* 0x000000d71c1c723e */ /* 0x000fe200000010ff */
[----:B------:R-:W-:Y:S01]  /*ad00*/  FMUL R177, R212, R177 ;  /* 0x000000b1d4b17220 */ /* 0x000fe20000400000 */
[C---:B------:R-:W-:Y:S01]  /*ad10*/  LEA R66, P5, R25.reuse, R10, 0x1 ;  /* 0x0000000a19427211 */ /* 0x040fe200078a08ff */
[----:B------:R0:W-:Y:S01]  /*ad20*/  STS.128 [R102+0x480], R16 ;  /* 0x0004801066007388 */ /* 0x0001e20000000c00 */
[----:B------:R-:W-:Y:S01]  /*ad30*/  LEA R27, R22, R25, 0x1 ;  /* 0x00000019161b7211 */ /* 0x000fe200078e08ff */
[----:B------:R-:W-:Y:S01]  /*ad40*/  FMUL R185, R212, R185 ;  /* 0x000000b9d4b97220 */ /* 0x000fe20000400000 */
[----:B------:R-:W-:-:S02]  /*ad50*/  LEA.HI.X.SX32 R67, R25, R0, 0x1, P5 ;  /* 0x0000000019437211 */ /* 0x000fc400028f0eff */
[----:B------:R-:W-:Y:S01]  /*ad60*/  LEA R64, P5, R27, R10, 0x1 ;  /* 0x0000000a1b407211 */ /* 0x000fe200078a08ff */
[C---:B------:R-:W-:Y:S01]  /*ad70*/  IMAD R25, R22.reuse, 0x2, R27 ;  /* 0x0000000216197824 */ /* 0x040fe200078e021b */
[----:B------:R-:W-:Y:S02]  /*ad80*/  F2FP.BF16.PACK_AB R31, R31, R134 ;  /* 0x000000861f1f723e */ /* 0x000fe400000010ff */
[----:B------:R-:W-:Y:S01]  /*ad90*/  LEA.HI.X.SX32 R65, R27, R0, 0x1, P5 ;  /* 0x000000001b417211 */ /* 0x000fe200028f0eff */
[----:B------:R-:W-:Y:S01]  /*ada0*/  IMAD R27, R22, 0x2, R25 ;  /* 0x00000002161b7824 */ /* 0x000fe200078e0219 */
[----:B------:R-:W-:Y:S01]  /*adb0*/  LEA R62, P5, R25, R10, 0x1 ;  /* 0x0000000a193e7211 */ /* 0x000fe200078a08ff */
[----:B------:R1:W-:Y:S01]  /*adc0*/  STS.128 [R102+0x80], R28 ;  /* 0x0000801c66007388 */ /* 0x0003e20000000c00 */
[----:B------:R-:W-:Y:S02]  /*add0*/  F2FP.BF16.PACK_AB R24, R59, R86 ;  /* 0x000000563b18723e */ /* 0x000fe400000010ff */
[----:B------:R-:W-:-:S02]  /*ade0*/  LEA.HI.X.SX32 R63, R25, R0, 0x1, P5 ;  /* 0x00000000193f7211 */ /* 0x000fc400028f0eff */
[C---:B------:R-:W-:Y:S02]  /*adf0*/  LEA R60, P5, R27.reuse, R10, 0x1 ;  /* 0x0000000a1b3c7211 */ /* 0x040fe400078a08ff */
[----:B0-----:R-:W-:Y:S02]  /*ae00*/  F2FP.BF16.PACK_AB R16, R166, R53 ;  /* 0x00000035a610723e */ /* 0x001fe400000010ff */
[----:B------:R-:W-:Y:S02]  /*ae10*/  LEA.HI.X.SX32 R61, R27, R0, 0x1, P5 ;  /* 0x000000001b3d7211 */ /* 0x000fe400028f0eff */
[----:B------:R-:W-:Y:S02]  /*ae20*/  F2FP.BF16.PACK_AB R25, R174, R167 ;  /* 0x000000a7ae19723e */ /* 0x000fe400000010ff */
[----:B------:R-:W-:Y:S02]  /*ae30*/  F2FP.BF16.PACK_AB R26, R188, R183 ;  /* 0x000000b7bc1a723e */ /* 0x000fe400000010ff */
[----:B------:R-:W-:-:S02]  /*ae40*/  F2FP.BF16.PACK_AB R18, R193, R192 ;  /* 0x000000c0c112723e */ /* 0x000fc400000010ff */
[C---:B-1----:R-:W-:Y:S02]  /*ae50*/  LEA R31, R22.reuse, R27, 0x1 ;  /* 0x0000001b161f7211 */ /* 0x042fe400078e08ff */
[----:B------:R-:W-:Y:S02]  /*ae60*/  F2FP.BF16.PACK_AB R28, R57, R58 ;  /* 0x0000003a391c723e */ /* 0x000fe400000010ff */
[----:B------:R-:W-:Y:S01]  /*ae70*/  LEA R58, P5, R31, R10, 0x1 ;  /* 0x0000000a1f3a7211 */ /* 0x000fe200078a08ff */
[C---:B------:R-:W-:Y:S01]  /*ae80*/  IMAD R17, R22.reuse, 0x2, R31 ;  /* 0x0000000216117824 */ /* 0x040fe200078e021f */
[----:B------:R-:W-:Y:S02]  /*ae90*/  F2FP.BF16.PACK_AB R29, R181, R56 ;  /* 0x00000038b51d723e */ /* 0x000fe400000010ff */
[----:B------:R-:W-:Y:S01]  /*aea0*/  LEA.HI.X.SX32 R59, R31, R0, 0x1, P5 ;  /* 0x000000001f3b7211 */ /* 0x000fe200028f0eff */
[----:B------:R-:W-:Y:S01]  /*aeb0*/  IMAD R19, R22, 0x2, R17 ;  /* 0x0000000216137824 */ /* 0x000fe200078e0211 */
[----:B------:R-:W-:-:S02]  /*aec0*/  LEA R56, P5, R17, R10, 0x1 ;  /* 0x0000000a11387211 */ /* 0x000fc400078a08ff */
[----:B------:R-:W-:Y:S02]  /*aed0*/  F2FP.BF16.PACK_AB R27, R54, R55 ;  /* 0x00000037361b723e */ /* 0x000fe400000010ff */
[----:B------:R-:W-:Y:S02]  /*aee0*/  LEA.HI.X.SX32 R57, R17, R0, 0x1, P5 ;  /* 0x0000000011397211 */ /* 0x000fe400028f0eff */
[C---:B------:R-:W-:Y:S01]  /*aef0*/  LEA R54, P5, R19.reuse, R10, 0x1 ;  /* 0x0000000a13367211 */ /* 0x040fe200078a08ff */
[----:B------:R0:W-:Y:S01]  /*af00*/  STS.128 [R102+0x500], R24 ;  /* 0x0005001866007388 */ /* 0x0001e20000000c00 */
[----:B------:R-:W-:Y:S02]  /*af10*/  LEA R33, R22, R19, 0x1 ;  /* 0x0000001316217211 */ /* 0x000fe400078e08ff */
[----:B------:R-:W-:Y:S02]  /*af20*/  F2FP.BF16.PACK_AB R30, R52, R187 ;  /* 0x000000bb341e723e */ /* 0x000fe400000010ff */
[----:B------:R-:W-:Y:S01]  /*af30*/  LEA.HI.X.SX32 R55, R19, R0, 0x1, P5 ;  /* 0x0000000013377211 */ /* 0x000fe200028f0eff */
[----:B------:R-:W-:Y:S01]  /*af40*/  IMAD R35, R22, 0x2, R33 ;  /* 0x0000000216237824 */ /* 0x000fe200078e0221 */
[----:B------:R-:W-:-:S02]  /*af50*/  LEA R52, P5, R33, R10, 0x1 ;  /* 0x0000000a21347211 */ /* 0x000fc400078a08ff */
[----:B------:R-:W-:Y:S02]  /*af60*/  F2FP.BF16.PACK_AB R31, R48, R49 ;  /* 0x00000031301f723e */ /* 0x000fe400000010ff */
[----:B------:R-:W-:Y:S01]  /*af70*/  LEA.HI.X.SX32 R53, R33, R0, 0x1, P5 ;  /* 0x0000000021357211 */ /* 0x000fe200028f0eff */
[----:B------:R-:W-:Y:S01]  /*af80*/  IMAD R33, R22, 0x2, R35 ;  /* 0x0000000216217824 */ /* 0x000fe200078e0223 */
[C---:B------:R-:W-:Y:S01]  /*af90*/  LEA R48, P5, R35.reuse, R10, 0x1 ;  /* 0x0000000a23307211 */ /* 0x040fe200078a08ff */
[----:B------:R1:W-:Y:S01]  /*afa0*/  STS.128 [R102+0x180], R28 ;  /* 0x0001801c66007388 */ /* 0x0003e20000000c00 */
[----:B------:R-:W-:Y:S02]  /*afb0*/  F2FP.BF16.PACK_AB R19, R44, R197 ;  /* 0x000000c52c13723e */ /* 0x000fe400000010ff */
[----:B------:R-:W-:Y:S02]  /*afc0*/  LEA.HI.X.SX32 R49, R35, R0, 0x1, P5 ;  /* 0x0000000023317211 */ /* 0x000fe400028f0eff */
[----:B------:R-:W-:-:S02]  /*afd0*/  LEA R44, P5, R33, R10, 0x1 ;  /* 0x0000000a212c7211 */ /* 0x000fc400078a08ff */
[----:B0-----:R-:W-:Y:S02]  /*afe0*/  F2FP.BF16.PACK_AB R25, R40, R45 ;  /* 0x0000002d2819723e */ /* 0x001fe400000010ff */
[----:B------:R-:W-:Y:S02]  /*aff0*/  LEA.HI.X.SX32 R45, R33, R0, 0x1, P5 ;  /* 0x00000000212d7211 */ /* 0x000fe400028f0eff */
[----:B------:R-:W-:Y:S02]  /*b000*/  F2FP.BF16.PACK_AB R26, R41, R190 ;  /* 0x000000be291a723e */ /* 0x000fe400000010ff */
[----:B------:R-:W-:Y:S02]  /*b010*/  F2FP.BF16.PACK_AB R27, R36, R37 ;  /* 0x00000025241b723e */ /* 0x000fe400000010ff */
[----:B------:R-:W-:Y:S02]  /*b020*/  F2FP.BF16.PACK_AB R17, R182, R175 ;  /* 0x000000afb611723e */ /* 0x000fe400000010ff */
[----:B-1----:R-:W-:-:S02]  /*b030*/  LEA R29, R22, R33, 0x1 ;  /* 0x00000021161d7211 */ /* 0x002fc400078e08ff */
[----:B------:R-:W-:Y:S01]  /*b040*/  F2FP.BF16.PACK_AB R24, R195, R198 ;  /* 0x000000c6c318723e */ /* 0x000fe200000010ff */
[----:B------:R-:W-:Y:S01]  /*b050*/  STS.128 [R102+0x580], R16 ;  /* 0x0005801066007388 */ /* 0x000fe20000000c00 */
[C---:B------:R-:W-:Y:S01]  /*b060*/  LEA R40, P5, R29.reuse, R10, 0x1 ;  /* 0x0000000a1d287211 */ /* 0x040fe200078a08ff */
[----:B------:R-:W-:Y:S01]  /*b070*/  IMAD R31, R22, 0x2, R29 ;  /* 0x00000002161f7824 */ /* 0x000fe200078e021d */
[----:B------:R-:W-:Y:S01]  /*b080*/  F2FP.BF16.PACK_AB R86, R20, R165 ;  /* 0x000000a51456723e */ /* 0x000fe200000010ff */
[----:B------:R0:W-:Y:S01]  /*b090*/  STS.128 [R102+0x200], R24 ;  /* 0x0002001866007388 */ /* 0x0001e20000000c00 */
[----:B------:R-:W-:Y:S02]  /*b0a0*/  LEA.HI.X.SX32 R41, R29, R0, 0x1, P5 ;  /* 0x000000001d297211 */ /* 0x000fe400028f0eff */
[----:B------:R-:W-:Y:S02]  /*b0b0*/  LEA R36, P5, R31, R10, 0x1 ;  /* 0x0000000a1f247211 */ /* 0x000fe400078a08ff */
[----:B------:R-:W-:-:S02]  /*b0c0*/  LEA R29, R22, R31, 0x1 ;  /* 0x0000001f161d7211 */ /* 0x000fc400078e08ff */
[----:B------:R-:W-:Y:S02]  /*b0d0*/  LEA.HI.X.SX32 R37, R31, R0, 0x1, P5 ;  /* 0x000000001f257211 */ /* 0x000fe400028f0eff */
[C---:B------:R-:W-:Y:S01]  /*b0e0*/  LEA R32, P5, R29.reuse, R10, 0x1 ;  /* 0x0000000a1d207211 */ /* 0x040fe200078a08ff */
[----:B------:R-:W-:Y:S01]  /*b0f0*/  IMAD R31, R22, 0x2, R29 ;  /* 0x00000002161f7824 */ /* 0x000fe200078e021d */
[----:B------:R-:W-:Y:S02]  /*b100*/  F2FP.BF16.PACK_AB R80, R184, R185 ;  /* 0x000000b9b850723e */ /* 0x000fe400000010ff */
[----:B------:R-:W-:Y:S02]  /*b110*/  LEA.HI.X.SX32 R33, R29, R0, 0x1, P5 ;  /* 0x000000001d217211 */ /* 0x000fe400028f0eff */
[----:B------:R-:W-:Y:S02]  /*b120*/  LEA R28, P5, R31, R10, 0x1 ;  /* 0x0000000a1f1c7211 */ /* 0x000fe400078a08ff */
[----:B------:R-:W-:-:S02]  /*b130*/  LEA R35, R22, R31, 0x1 ;  /* 0x0000001f16237211 */ /* 0x000fc400078e08ff */
[----:B------:R-:W-:Y:S02]  /*b140*/  LEA.HI.X.SX32 R29, R31, R0, 0x1, P5 ;  /* 0x000000001f1d7211 */ /* 0x000fe400028f0eff */
[C---:B0-----:R-:W-:Y:S01]  /*b150*/  LEA R24, P5, R35.reuse, R10, 0x1 ;  /* 0x0000000a23187211 */ /* 0x041fe200078a08ff */
[----:B------:R-:W-:Y:S01]  /*b160*/  IMAD R17, R22, 0x2, R35 ;  /* 0x0000000216117824 */ /* 0x000fe200078e0223 */
[----:B------:R-:W-:Y:S02]  /*b170*/  F2FP.BF16.PACK_AB R81, R176, R177 ;  /* 0x000000b1b051723e */ /* 0x000fe400000010ff */
        /* <DEDUP_REMOVED lines=8> */
[----:B------:R-:W-:Y:S01]  /*b200*/  LEA R16, P5, R17, R10, 0x1 ;  /* 0x0000000a11107211 */ /* 0x000fe200078a08ff */
[----:B------:R0:W-:Y:S01]  /*b210*/  STS.128 [R102+0x600], R80 ;  /* 0x0006005066007388 */ /* 0x0001e20000000c00 */
[----:B------:R-:W-:-:S02]  /*b220*/  LEA R27, R22, R17, 0x1 ;  /* 0x00000011161b7211 */ /* 0x000fc400078e08ff */
[----:B------:R-:W-:Y:S02]  /*b230*/  LEA.HI.X.SX32 R17, R17, R0, 0x1, P5 ;  /* 0x0000000011117211 */ /* 0x000fe400028f0eff */
[----:B------:R-:W-:Y:S01]  /*b240*/  F2FP.BF16.PACK_AB R84, R179, R180 ;  /* 0x000000b4b354723e */ /* 0x000fe200000010ff */
[----:B------:R-:W-:Y:S01]  /*b250*/  IMAD R31, R22, 0x2, R27 ;  /* 0x00000002161f7824 */ /* 0x000fe200078e021b */
[----:B------:R-:W-:-:S03]  /*b260*/  LOP3.LUT R159, R158, 0x20, RZ, 0x3c, !PT ;  /* 0x000000209e9f7812 */ /* 0x000fc600078e3cff */
[----:B------:R1:W-:Y:S01]  /*b270*/  STS.128 [R102+0x280], R84 ;  /* 0x0002805466007388 */ /* 0x0003e20000000c00 */
[----:B0-----:R-:W-:Y:S02]  /*b280*/  F2FP.BF16.PACK_AB R81, R50, R127 ;  /* 0x0000007f3251723e */ /* 0x001fe400000010ff */
[C---:B------:R-:W-:Y:S02]  /*b290*/  LEA R50, P5, R27.reuse, R10, 0x1 ;  /* 0x0000000a1b327211 */ /* 0x040fe400078a08ff */
[----:B------:R-:W-:Y:S02]  /*b2a0*/  F2FP.BF16.PACK_AB R83, R46, R51 ;  /* 0x000000332e53723e */ /* 0x000fe400000010ff */
[----:B------:R-:W-:Y:S02]  /*b2b0*/  LEA.HI.X.SX32 R51, R27, R0, 0x1, P5 ;  /* 0x000000001b337211 */ /* 0x000fe400028f0eff */
[----:B------:R-:W-:Y:S02]  /*b2c0*/  LEA R46, P5, R31, R10, 0x1 ;  /* 0x0000000a1f2e7211 */ /* 0x000fe400078a08ff */
[----:B------:R-:W-:-:S02]  /*b2d0*/  LEA R27, R22, R31, 0x1 ;  /* 0x0000001f161b7211 */ /* 0x000fc400078e08ff */
[----:B-1----:R-:W-:Y:S02]  /*b2e0*/  F2FP.BF16.PACK_AB R85, R42, R47 ;  /* 0x0000002f2a55723e */ /* 0x002fe400000010ff */
[----:B------:R-:W-:Y:S01]  /*b2f0*/  LEA.HI.X.SX32 R47, R31, R0, 0x1, P5 ;  /* 0x000000001f2f7211 */ /* 0x000fe200028f0eff */
[----:B------:R-:W-:Y:S01]  /*b300*/  IMAD R31, R22, 0x2, R27 ;  /* 0x00000002161f7824 */ /* 0x000fe200078e021b */
[C---:B------:R-:W-:Y:S02]  /*b310*/  LEA R42, P5, R27.reuse, R10, 0x1 ;  /* 0x0000000a1b2a7211 */ /* 0x040fe400078a08ff */
[----:B------:R-:W-:Y:S02]  /*b320*/  F2FP.BF16.PACK_AB R86, R126, R43 ;  /* 0x0000002b7e56723e */ /* 0x000fe400000010ff */
[----:B------:R-:W-:Y:S02]  /*b330*/  F2FP.BF16.PACK_AB R87, R38, R39 ;  /* 0x000000272657723e */ /* 0x000fe400000010ff */
[----:B------:R-:W-:-:S02]  /*b340*/  LEA.HI.X.SX32 R43, R27, R0, 0x1, P5 ;  /* 0x000000001b2b7211 */ /* 0x000fc400028f0eff */
[C---:B------:R-:W-:Y:S02]  /*b350*/  LEA R38, P5, R31.reuse, R10, 0x1 ;  /* 0x0000000a1f267211 */ /* 0x040fe400078a08ff */
[C---:B------:R-:W-:Y:S02]  /*b360*/  LEA R27, R22.reuse, R31, 0x1 ;  /* 0x0000001f161b7211 */ /* 0x040fe400078e08ff */
[----:B------:R-:W-:Y:S02]  /*b370*/  LEA.HI.X.SX32 R39, R31, R0, 0x1, P5 ;  /* 0x000000001f277211 */ /* 0x000fe400028f0eff */
[C---:B------:R-:W-:Y:S01]  /*b380*/  LEA R34, P5, R27.reuse, R10, 0x1 ;  /* 0x0000000a1b227211 */ /* 0x040fe200078a08ff */
[----:B------:R-:W-:Y:S01]  /*b390*/  IMAD R31, R22, 0x2, R27 ;  /* 0x00000002161f7824 */ /* 0x000fe200078e021b */
[----:B------:R-:W-:Y:S02]  /*b3a0*/  F2FP.BF16.PACK_AB R84, R128, R123 ;  /* 0x0000007b8054723e */ /* 0x000fe400000010ff */
[----:B------:R-:W-:-:S02]  /*b3b0*/  LEA.HI.X.SX32 R35, R27, R0, 0x1, P5 ;  /* 0x000000001b237211 */ /* 0x000fc400028f0eff */
[C---:B------:R-:W-:Y:S01]  /*b3c0*/  LEA R30, P5, R31.reuse, R10, 0x1 ;  /* 0x0000000a1f1e7211 */ /* 0x040fe200078a08ff */
[----:B------:R0:W-:Y:S01]  /*b3d0*/  STS.128 [R102+0x300], R84 ;  /* 0x0003005466007388 */ /* 0x0001e20000000c00 */
[----:B------:R-:W-:Y:S02]  /*b3e0*/  LEA R27, R22, R31, 0x1 ;  /* 0x0000001f161b7211 */ /* 0x000fe400078e08ff */
[----:B------:R-:W-:Y:S02]  /*b3f0*/  LEA.HI.X.SX32 R31, R31, R0, 0x1, P5 ;  /* 0x000000001f1f7211 */ /* 0x000fe400028f0eff */
[----:B------:R-:W-:Y:S02]  /*b400*/  LEA R26, P5, R27, R10, 0x1 ;  /* 0x0000000a1b1a7211 */ /* 0x000fe400078a08ff */
[----:B------:R-:W-:Y:S02]  /*b410*/  F2FP.BF16.PACK_AB R80, R160, R161 ;  /* 0x000000a1a050723e */ /* 0x000fe400000010ff */
[----:B------:R-:W-:-:S05]  /*b420*/  F2FP.BF16.PACK_AB R82, R130, R125 ;  /* 0x0000007d8252723e */ /* 0x000fca00000010ff */
[----:B------:R1:W-:Y:S01]  /*b430*/  STS.128 [R102+0x680], R80 ;  /* 0x0006805066007388 */ /* 0x0003e20000000c00 */
[----:B0-----:R-:W-:Y:S01]  /*b440*/  F2FP.BF16.PACK_AB R85, R115, R118 ;  /* 0x000000767355723e */ /* 0x001fe200000010ff */
[----:B------:R-:W-:Y:S01]  /*b450*/  IMAD R115, R22, 0x2, R27 ;  /* 0x0000000216737824 */ /* 0x000fe200078e021b */
[----:B------:R-:W-:Y:S02]  /*b460*/  F2FP.BF16.PACK_AB R86, R14, R111 ;  /* 0x0000006f0e56723e */ /* 0x000fe400000010ff */
[----:B------:R-:W-:Y:S02]  /*b470*/  LEA.HI.X.SX32 R27, R27, R0, 0x1, P5 ;  /* 0x000000001b1b7211 */ /* 0x000fe400028f0eff */
[----:B------:R-:W-:Y:S02]  /*b480*/  LEA R14, P5, R115, R10, 0x1 ;  /* 0x0000000a730e7211 */ /* 0x000fe400078a08ff */
[----:B------:R-:W-:Y:S02]  /*b490*/  LEA R111, R22, R115, 0x1 ;  /* 0x00000073166f7211 */ /* 0x000fe400078e08ff */
[----:B------:R-:W-:-:S02]  /*b4a0*/  F2FP.BF16.PACK_AB R87, R15, R112 ;  /* 0x000000700f57723e */ /* 0x000fc400000010ff */
[----:B------:R-:W-:Y:S02]  /*b4b0*/  LEA.HI.X.SX32 R15, R115, R0, 0x1, P5 ;  /* 0x00000000730f7211 */ /* 0x000fe400028f0eff */
[----:B-1----:R-:W-:Y:S01]  /*b4c0*/  F2FP.BF16.PACK_AB R83, R114, R109 ;  /* 0x0000006d7253723e */ /* 0x002fe200000010ff */
[----:B------:R-:W-:Y:S01]  /*b4d0*/  IMAD R109, R22, 0x2, R111 ;  /* 0x00000002166d7824 */ /* 0x000fe200078e026f */
[----:B------:R-:W-:Y:S02]  /*b4e0*/  LEA R240, P5, R111, R10, 0x1 ;  /* 0x0000000a6ff07211 */ /* 0x000fe400078a08ff */
[----:B------:R-:W-:Y:S02]  /*b4f0*/  F2FP.BF16.PACK_AB R80, R121, R124 ;  /* 0x0000007c7950723e */ /* 0x000fe400000010ff */
[----:B------:R-:W-:Y:S02]  /*b500*/  F2FP.BF16.PACK_AB R81, R117, R120 ;  /* 0x000000787551723e */ /* 0x000fe400000010ff */
[----:B------:R-:W-:-:S02]  /*b510*/  F2FP.BF16.PACK_AB R82, R113, R116 ;  /* 0x000000747152723e */ /* 0x000fc400000010ff */
[----:B------:R-:W-:Y:S02]  /*b520*/  LEA.HI.X.SX32 R241, R111, R0, 0x1, P5 ;  /* 0x000000006ff17211 */ /* 0x000fe400028f0eff */
[C---:B------:R-:W-:Y:S01]  /*b530*/  LEA R236, P5, R109.reuse, R10, 0x1 ;  /* 0x0000000a6dec7211 */ /* 0x040fe200078a08ff */
[----:B------:R0:W-:Y:S01]  /*b540*/  STS.128 [R102+0x700], R80 ;  /* 0x0007005066007388 */ /* 0x0001e20000000c00 */
[----:B------:R-:W-:Y:S02]  /*b550*/  LEA R111, R22, R109, 0x1 ;  /* 0x0000006d166f7211 */ /* 0x000fe400078e08ff */
[----:B------:R-:W-:Y:S02]  /*b560*/  LEA.HI.X.SX32 R237, R109, R0, 0x1, P5 ;  /* 0x000000006ded7211 */ /* 0x000fe400028f0eff */
[----:B------:R-:W-:Y:S02]  /*b570*/  F2FP.BF16.PACK_AB R84, R119, R122 ;  /* 0x0000007a7754723e */ /* 0x000fe400000010ff */
[----:B------:R-:W-:-:S03]  /*b580*/  LEA R234, P5, R111, R10, 0x1 ;  /* 0x0000000a6fea7211 */ /* 0x000fc600078a08ff */
[----:B------:R1:W-:Y:S01]  /*b590*/  STS.128 [R102+0x380], R84 ;  /* 0x0003805466007388 */ /* 0x0003e20000000c00 */
[----:B------:R-:W-:Y:S02]  /*b5a0*/  LEA.HI.X.SX32 R235, R111, R0, 0x1, P5 ;  /* 0x000000006feb7211 */ /* 0x000fe400028f0eff */
[----:B0-----:R-:W-:Y:S01]  /*b5b0*/  F2FP.BF16.PACK_AB R80, R110, R107 ;  /* 0x0000006b6e50723e */ /* 0x001fe200000010ff */
[----:B------:R-:W-:Y:S01]  /*b5c0*/  IMAD R107, R22, 0x2, R111 ;  /* 0x00000002166b7824 */ /* 0x000fe200078e026f */
[----:B------:R-:W-:Y:S02]  /*b5d0*/  F2FP.BF16.PACK_AB R83, R103, R104 ;  /* 0x000000686753723e */ /* 0x000fe400000010ff */
[----:B------:R-:W-:Y:S02]  /*b5e0*/  F2FP.BF16.PACK_AB R81, R105, R108 ;  /* 0x0000006c6951723e */ /* 0x000fe400000010ff */
[----:B------:R-:W-:Y:S02]  /*b5f0*/  LEA R232, P5, R107, R10, 0x1 ;  /* 0x0000000a6be87211 */ /* 0x000fe400078a08ff */
[----:B------:R-:W-:-:S02]  /*b600*/  F2FP.BF16.PACK_AB R82, R23, R106 ;  /* 0x0000006a1752723e */ /* 0x000fc400000010ff */
[C---:B-1----:R-:W-:Y:S02]  /*b610*/  LEA R85, R22.reuse, R107, 0x1 ;  /* 0x0000006b16557211 */ /* 0x042fe400078e08ff */
[----:B------:R-:W-:Y:S01]  /*b620*/  LEA.HI.X.SX32 R233, R107, R0, 0x1, P5 ;  /* 0x000000006be97211 */ /* 0x000fe200028f0eff */
[----:B------:R0:W-:Y:S04]  /*b630*/  STS.128 [R102+0x780], R80 ;  /* 0x0007805066007388 */ /* 0x0001e80000000c00 */
[----:B------:R-:W-:Y:S01]  /*b640*/  BAR.SYNC.DEFER_BLOCKING 0x0 ;  /* 0x0000000000007b1d */ /* 0x000fe20000010000 */
[----:B------:R-:W-:Y:S02]  /*b650*/  LEA R230, P5, R85, R10, 0x1 ;  /* 0x0000000a55e67211 */ /* 0x000fe400078a08ff */
[----:B------:R-:W-:-:S02]  /*b660*/  LEA R87, R22, R85, 0x1 ;  /* 0x0000005516577211 */ /* 0x000fc400078e08ff */
[----:B------:R-:W-:Y:S02]  /*b670*/  LEA.HI.X.SX32 R231, R85, R0, 0x1, P5 ;  /* 0x0000000055e77211 */ /* 0x000fe400028f0eff */
[----:B------:R-:W-:Y:S01]  /*b680*/  LEA R228, P5, R87, R10, 0x1 ;  /* 0x0000000a57e47211 */ /* 0x000fe200078a08ff */
[C---:B------:R-:W-:Y:S01]  /*b690*/  IMAD R103, R22.reuse, 0x2, R87 ;  /* 0x0000000216677824 */ /* 0x040fe200078e0257 */
[----:B------:R-:W-:Y:S02]  /*b6a0*/  IADD3 R105, R243, -0x3f3504f3, RZ ;  /* 0xc0cafb0df3697810 */ /* 0x000fe40007ffe0ff */
[----:B------:R-:W-:Y:S02]  /*b6b0*/  LEA.HI.X.SX32 R229, R87, R0, 0x1, P5 ;  /* 0x0000000057e57211 */ /* 0x000fe400028f0eff */
[----:B------:R-:W-:Y:S02]  /*b6c0*/  LEA R226, P5, R103, R10, 0x1 ;  /* 0x0000000a67e27211 */ /* 0x000fe400078a08ff */
[----:B------:R-:W-:-:S02]  /*b6d0*/  LEA R87, R22, R103, 0x1 ;  /* 0x0000006716577211 */ /* 0x000fc400078e08ff */
[----:B------:R-:W-:Y:S02]  /*b6e0*/  LEA.HI.X.SX32 R227, R103, R0, 0x1, P5 ;  /* 0x0000000067e37211 */ /* 0x000fe400028f0eff */
[----:B------:R-:W-:Y:S01]  /*b6f0*/  LEA R224, P5, R87, R10, 0x1 ;  /* 0x0000000a57e07211 */ /* 0x000fe200078a08ff */
[C---:B0-----:R-:W-:Y:S01]  /*b700*/  IMAD R81, R22.reuse, 0x2, R87 ;  /* 0x0000000216517824 */ /* 0x041fe200078e0257 */
[----:B------:R-:W-:Y:S02]  /*b710*/  LOP3.LUT R23, R105, 0xff800000, RZ, 0xc0, !PT ;  /* 0xff80000069177812 */ /* 0x000fe400078ec0ff */
[----:B------:R-:W-:Y:S01]  /*b720*/  LEA.HI.X.SX32 R225, R87, R0, 0x1, P5 ;  /* 0x0000000057e17211 */ /* 0x000fe200028f0eff */
[----:B------:R-:W0:Y:S01]  /*b730*/  LDS.128 R132, [R158] ;  /* 0x000000009e847984 */ /* 0x000e220000000c00 */
[----:B------:R-:W-:Y:S01]  /*b740*/  LEA R222, P5, R81, R10, 0x1 ;  /* 0x0000000a51de7211 */ /* 0x000fe200078a08ff */
[----:B------:R-:W-:Y:S01]  /*b750*/  IMAD.IADD R84, R243, 0x1, -R23 ;  /* 0x00000001f3547824 */ /* 0x000fe200078e0a17 */
[----:B------:R-:W-:Y:S01]  /*b760*/  LEA R83, R22, R81, 0x1 ;  /* 0x0000005116537211 */ /* 0x000fe200078e08ff */
[----:B------:R-:W1:Y:S01]  /*b770*/  LDS.128 R128, [R159] ;  /* 0x000000009f807984 */ /* 0x000e620000000c00 */
[----:B------:R-:W-:Y:S01]  /*b780*/  LEA.HI.X.SX32 R223, R81, R0, 0x1, P5 ;  /* 0x0000000051df7211 */ /* 0x000fe200028f0eff */
[----:B------:R-:W-:Y:S01]  /*b790*/  FADD R250, R84, -1 ;  /* 0xbf80000054fa7421 */ /* 0x000fe20000000000 */
[C---:B------:R-:W-:Y:S01]  /*b7a0*/  LEA R220, P5, R83.reuse, R10, 0x1 ;  /* 0x0000000a53dc7211 */ /* 0x040fe200078a08ff */
[----:B------:R-:W-:Y:S01]  /*b7b0*/  IMAD R81, R22, 0x2, R83 ;  /* 0x0000000216517824 */ /* 0x000fe200078e0253 */
[----:B------:R-:W-:Y:S01]  /*b7c0*/  LOP3.LUT R84, R158, 0x40, RZ, 0x3c, !PT ;  /* 0x000000409e547812 */ /* 0x000fe200078e3cff */
[----:B------:R-:W-:Y:S01]  /*b7d0*/  LDS.128 R116, [R158+0x800] ;  /* 0x000800009e747984 */ /* 0x000fe20000000c00 */
[----:B------:R-:W-:Y:S01]  /*b7e0*/  LEA.HI.X.SX32 R221, R83, R0, 0x1, P5 ;  /* 0x0000000053dd7211 */ /* 0x000fe200028f0eff */
[----:B------:R-:W-:Y:S01]  /*b7f0*/  IMAD R83, R22, 0x2, R81 ;  /* 0x0000000216537824 */ /* 0x000fe200078e0251 */
[C---:B------:R-:W-:Y:S01]  /*b800*/  LEA R218, P5, R81.reuse, R10, 0x1 ;  /* 0x0000000a51da7211 */ /* 0x040fe200078a08ff */
[----:B------:R-:W2:Y:S01]  /*b810*/  LDS.128 R124, [R84] ;  /* 0x00000000547c7984 */ /* 0x000ea20000000c00 */
[----:B------:R-:W-:Y:S01]  /*b820*/  LOP3.LUT R80, R158, 0x60, RZ, 0x3c, !PT ;  /* 0x000000609e507812 */ /* 0x000fe200078e3cff */
[C---:B------:R-:W-:Y:S01]  /*b830*/  FFMA.FTZ R85, R250.reuse, R251, -0.16845393180847167969 ;  /* 0xbe2c7f30fa557423 */ /* 0x040fe200000100fb */
[----:B------:R-:W-:Y:S01]  /*b840*/  LEA.HI.X.SX32 R219, R81, R0, 0x1, P5 ;  /* 0x0000000051db7211 */ /* 0x000fe200028f0eff */
[----:B------:R-:W-:Y:S01]  /*b850*/  LDS.128 R112, [R159+0x800] ;  /* 0x000800009f707984 */ /* 0x000fe20000000c00 */
[C---:B------:R-:W-:Y:S01]  /*b860*/  LEA R216, P5, R83.reuse, R10, 0x1 ;  /* 0x0000000a53d87211 */ /* 0x040fe200078a08ff */
[----:B------:R-:W-:Y:S01]  /*b870*/  FFMA.FTZ R85, R250, R85, 0.1716887056827545166 ;  /* 0x3e2fcf2afa557423 */ /* 0x000fe20000010055 */
[----:B------:R-:W-:Y:S01]  /*b880*/  LEA R81, R22, R83, 0x1 ;  /* 0x0000005316517211 */ /* 0x000fe200078e08ff */
[----:B------:R-:W3:Y:S01]  /*b890*/  LDS.128 R120, [R80] ;  /* 0x0000000050787984 */ /* 0x000ee20000000c00 */
[----:B------:R-:W-:Y:S01]  /*b8a0*/  LEA.HI.X.SX32 R217, R83, R0, 0x1, P5 ;  /* 0x0000000053d97211 */ /* 0x000fe200028f0eff */
[----:B------:R-:W-:Y:S01]  /*b8b0*/  FFMA.FTZ R85, R250, R85, -0.17900948226451873779 ;  /* 0xbe374e43fa557423 */ /* 0x000fe20000010055 */
[----:B------:R-:W-:Y:S01]  /*b8c0*/  LEA R214, P5, R81, R10, 0x1 ;  /* 0x0000000a51d67211 */ /* 0x000fe200078a08ff */
[----:B------:R-:W-:Y:S01]  /*b8d0*/  IMAD R83, R22, 0x2, R81 ;  /* 0x0000000216537824 */ /* 0x000fe200078e0251 */
[----:B------:R-:W4:Y:S01]  /*b8e0*/  LDS.128 R108, [R84+0x800] ;  /* 0x00080000546c7984 */ /* 0x000f220000000c00 */
[----:B------:R-:W-:Y:S01]  /*b8f0*/  SHF.L.U32 R82, R199, 0x4, RZ ;  /* 0x00000004c7527819 */ /* 0x000fe200000006ff */
[----:B------:R-:W-:Y:S01]  /*b900*/  FFMA.FTZ R85, R250, R85, 0.20512372255325317383 ;  /* 0x3e520bf4fa557423 */ /* 0x000fe20000010055 */
[----:B------:R-:W-:Y:S01]  /*b910*/  LEA.HI.X.SX32 R215, R81, R0, 0x1, P5 ;  /* 0x0000000051d77211 */ /* 0x000fe200028f0eff */
[----:B------:R-:W-:Y:S01]  /*b920*/  IMAD R81, R22, 0x2, R83 ;  /* 0x0000000216517824 */ /* 0x000fe200078e0253 */
[C---:B------:R-:W-:Y:S01]  /*b930*/  LEA R212, P5, R83.reuse, R10, 0x1 ;  /* 0x0000000a53d47211 */ /* 0x040fe200078a08ff */
[----:B------:R-:W5:Y:S01]  /*b940*/  LDS.128 R104, [R80+0x800] ;  /* 0x0008000050687984 */ /* 0x000f620000000c00 */
[----:B------:R-:W-:Y:S01]  /*b950*/  LOP3.LUT R82, R82, 0x70, RZ, 0xc0, !PT ;  /* 0x0000007052527812 */ /* 0x000fe200078ec0ff */
[C---:B------:R-:W-:Y:S01]  /*b960*/  FFMA.FTZ R85, R250.reuse, R85, -0.24046532809734344482 ;  /* 0xbe763c8bfa557423 */ /* 0x040fe20000010055 */
[----:B------:R-:W-:Y:S01]  /*b970*/  LEA.HI.X.SX32 R213, R83, R0, 0x1, P5 ;  /* 0x0000000053d57211 */ /* 0x000fe200028f0eff */
[----:B------:R-:W-:Y:S01]  /*b980*/  LDS.128 R140, [R159+0x1000] ;  /* 0x001000009f8c7984 */ /* 0x000fe20000000c00 */
[C---:B------:R-:W-:Y:S01]  /*b990*/  LEA R210, P5, R81.reuse, R10, 0x1 ;  /* 0x0000000a51d27211 */ /* 0x040fe200078a08ff */
[----:B------:R-:W-:Y:S01]  /*b9a0*/  FFMA.FTZ R85, R250, R85, 0.28857114911079406738 ;  /* 0x3e93bf99fa557423 */ /* 0x000fe20000010055 */
[----:B------:R-:W-:Y:S01]  /*b9b0*/  LEA R83, R22, R81, 0x1 ;  /* 0x0000005116537211 */ /* 0x000fe200078e08ff */
[----:B0-----:R0:W-:Y:S01]  /*b9c0*/  STG.E.U16 [R100.64], R132 ;  /* 0x0000008464007986 */ /* 0x0011e2000c101506 */
[----:B------:R-:W-:Y:S01]  /*b9d0*/  LEA.HI.X.SX32 R211, R81, R0, 0x1, P5 ;  /* 0x0000000051d37211 */ /* 0x000fe200028f0eff */
[----:B------:R-:W-:Y:S01]  /*b9e0*/  FFMA.FTZ R85, R250, R85, -0.36067417263984680176 ;  /* 0xbeb8aa49fa557423 */ /* 0x000fe20000010055 */
[----:B------:R-:W-:Y:S01]  /*b9f0*/  LEA R204, P5, R83, R10, 0x1 ;  /* 0x0000000a53cc7211 */ /* 0x000fe200078a08ff */
[----:B------:R-:W-:Y:S01]  /*ba00*/  IMAD R81, R22, 0x2, R83 ;  /* 0x0000000216517824 */ /* 0x000fe200078e0253 */
[----:B------:R-:W-:Y:S01]  /*ba10*/  LOP3.LUT R199, R199, 0x20, RZ, 0xc0, !PT ;  /* 0x00000020c7c77812 */ /* 0x000fe200078ec0ff */
[----:B------:R-:W5:Y:S01]  /*ba20*/  LDS.128 R100, [R158+0x1000] ;  /* 0x001000009e647984 */ /* 0x000f620000000c00 */
[----:B------:R-:W-:Y:S01]  /*ba30*/  LEA.HI.X.SX32 R205, R83, R0, 0x1, P5 ;  /* 0x0000000053cd7211 */ /* 0x000fe200028f0eff */
[----:B------:R-:W-:Y:S01]  /*ba40*/  FFMA.FTZ R85, R250, R85, 0.48089820146560668945 ;  /* 0x3ef6384afa557423 */ /* 0x000fe20000010055 */
[C---:B------:R-:W-:Y:S01]  /*ba50*/  LEA R208, P5, R81.reuse, R10, 0x1 ;  /* 0x0000000a51d07211 */ /* 0x040fe200078a08ff */
[----:B------:R-:W5:Y:S01]  /*ba60*/  LDS.128 R136, [R84+0x1000] ;  /* 0x0010000054887984 */ /* 0x000f620000000c00 */
[----:B------:R-:W-:Y:S01]  /*ba70*/  LEA R83, R22, R81, 0x1 ;  /* 0x0000005116537211 */ /* 0x000fe200078e08ff */
[----:B------:R-:W-:Y:S01]  /*ba80*/  FFMA.FTZ R85, R250, R85, -0.72134751081466674805 ;  /* 0xbf38aa3bfa557423 */ /* 0x000fe20000010055 */
[----:B------:R-:W-:Y:S01]  /*ba90*/  LEA.HI.X.SX32 R209, R81, R0, 0x1, P5 ;  /* 0x0000000051d17211 */ /* 0x000fe200028f0eff */
[----:B-1----:R1:W-:Y:S01]  /*baa0*/  STG.E.U16 [R98.64], R128 ;  /* 0x0000008062007986 */ /* 0x0023e2000c101506 */
[----:B------:R-:W-:Y:S01]  /*bab0*/  LEA R206, P5, R83, R10, 0x1 ;  /* 0x0000000a53ce7211 */ /* 0x000fe200078a08ff */
[----:B------:R-:W-:Y:S01]  /*bac0*/  IMAD R81, R22, 0x2, R83 ;  /* 0x0000000216517824 */ /* 0x000fe200078e0253 */
[----:B------:R-:W-:Y:S01]  /*bad0*/  LEA R239, R199, R82, 0x2 ;  /* 0x00000052c7ef7211 */ /* 0x000fe200078e10ff */
[----:B--2---:R2:W-:Y:S01]  /*bae0*/  STG.E.U16 [R96.64], R124 ;  /* 0x0000007c60007986 */ /* 0x0045e2000c101506 */
[----:B------:R-:W-:Y:S01]  /*baf0*/  LEA.HI.X.SX32 R207, R83, R0, 0x1, P5 ;  /* 0x0000000053cf7211 */ /* 0x000fe200028f0eff */
[----:B------:R-:W-:Y:S01]  /*bb00*/  FMUL R85, R250, R85 ;  /* 0x00000055fa557220 */ /* 0x000fe20000400000 */
[C---:B------:R-:W-:Y:S01]  /*bb10*/  LEA R202, P5, R81.reuse, R10, 0x1 ;  /* 0x0000000a51ca7211 */ /* 0x040fe200078a08ff */
[----:B------:R-:W5:Y:S01]  /*bb20*/  LDS.128 R96, [R80+0x1000] ;  /* 0x0010000050607984 */ /* 0x000f620000000c00 */
[----:B------:R-:W-:Y:S01]  /*bb30*/  LEA R83, R22, R81, 0x1 ;  /* 0x0000005116537211 */ /* 0x000fe200078e08ff */
[----:B------:R-:W-:Y:S01]  /*bb40*/  FMUL R85, R250, R85 ;  /* 0x00000055fa557220 */ /* 0x000fe20000400000 */
[----:B------:R-:W-:Y:S01]  /*bb50*/  LEA.HI.X.SX32 R203, R81, R0, 0x1, P5 ;  /* 0x0000000051cb7211 */ /* 0x000fe200028f0eff */
[----:B---3--:R3:W-:Y:S01]  /*bb60*/  STG.E.U16 [R94.64], R120 ;  /* 0x000000785e007986 */ /* 0x0087e2000c101506 */
[C---:B------:R-:W-:Y:S01]  /*bb70*/  LEA R200, P5, R83.reuse, R10, 0x1 ;  /* 0x0000000a53c87211 */ /* 0x040fe200078a08ff */
[----:B------:R-:W-:Y:S01]  /*bb80*/  IMAD R81, R22, 0x2, R83 ;  /* 0x0000000216517824 */ /* 0x000fe200078e0253 */
[----:B0-----:R-:W-:Y:S01]  /*bb90*/  PRMT R132, R132, 0x7632, R132 ;  /* 0x0000763284847816 */ /* 0x001fe20000000084 */
[----:B------:R-:W-:Y:S01]  /*bba0*/  STG.E.U16 [R92.64], R116 ;  /* 0x000000745c007986 */ /* 0x000fe2000c101506 */
[----:B------:R-:W-:Y:S01]  /*bbb0*/  LEA.HI.X.SX32 R201, R83, R0, 0x1, P5 ;  /* 0x0000000053c97211 */ /* 0x000fe200028f0eff */
[----:B------:R-:W-:Y:S01]  /*bbc0*/  FFMA.FTZ R250, R250, 1.4426950216293334961, R85 ;  /* 0x3fb8aa3bfafa7823 */ /* 0x000fe20000010055 */
[C---:B------:R-:W-:Y:S01]  /*bbd0*/  LEA R198, P5, R81.reuse, R10, 0x1 ;  /* 0x0000000a51c67211 */ /* 0x040fe200078a08ff */
[----:B------:R-:W0:Y:S01]  /*bbe0*/  LDS.128 R92, [R158+0x1800] ;  /* 0x001800009e5c7984 */ /* 0x000e220000000c00 */
[C---:B------:R-:W-:Y:S01]  /*bbf0*/  LEA R83, R22.reuse, R81, 0x1 ;  /* 0x0000005116537211 */ /* 0x040fe200078e08ff */
[----:B------:R-:W0:Y:S01]  /*bc00*/  I2F R23, R23 ;  /* 0x0000001700177306 */ /* 0x000e220000201400 */
[----:B------:R-:W-:Y:S01]  /*bc10*/  LEA.HI.X.SX32 R199, R81, R0, 0x1, P5 ;  /* 0x0000000051c77211 */ /* 0x000fe200028f0eff */
[----:B------:R-:W-:Y:S01]  /*bc20*/  STG.E.U16 [R90.64], R112 ;  /* 0x000000705a007986 */ /* 0x000fe2000c101506 */
[C---:B------:R-:W-:Y:S01]  /*bc30*/  LEA R196, P5, R83.reuse, R10, 0x1 ;  /* 0x0000000a53c47211 */ /* 0x040fe200078a08ff */
[----:B------:R-:W-:Y:S01]  /*bc40*/  IMAD R81, R22, 0x2, R83 ;  /* 0x0000000216517824 */ /* 0x000fe200078e0253 */
[----:B-1----:R-:W-:Y:S01]  /*bc50*/  PRMT R128, R128, 0x7632, R128 ;  /* 0x0000763280807816 */ /* 0x002fe20000000080 */
[----:B----4-:R-:W-:Y:S01]  /*bc60*/  STG.E.U16 [R88.64], R108 ;  /* 0x0000006c58007986 */ /* 0x010fe2000c101506 */
[----:B------:R-:W-:-:S02]  /*bc70*/  LEA.HI.X.SX32 R197, R83, R0, 0x1, P5 ;  /* 0x0000000053c57211 */ /* 0x000fc400028f0eff */
[C---:B------:R-:W-:Y:S01]  /*bc80*/  LEA R194, P5, R81.reuse, R10, 0x1 ;  /* 0x0000000a51c27211 */ /* 0x040fe200078a08ff */
[----:B------:R1:W4:Y:S01]  /*bc90*/  LDS.128 R88, [R159+0x1800] ;  /* 0x001800009f587984 */ /* 0x0003220000000c00 */
[C---:B------:R-:W-:Y:S02]  /*bca0*/  LEA R83, R22.reuse, R81, 0x1 ;  /* 0x0000005116537211 */ /* 0x040fe400078e08ff */
[----:B------:R-:W-:Y:S01]  /*bcb0*/  LEA.HI.X.SX32 R195, R81, R0, 0x1, P5 ;  /* 0x0000000051c37211 */ /* 0x000fe200028f0eff */
[----:B------:R-:W4:Y:S01]  /*bcc0*/  LDS.128 R84, [R84+0x1800] ;  /* 0x0018000054547984 */ /* 0x000f220000000c00 */
[C---:B------:R-:W-:Y:S01]  /*bcd0*/  LEA R192, P5, R83.reuse, R10, 0x1 ;  /* 0x0000000a53c07211 */ /* 0x040fe200078a08ff */
[----:B------:R-:W-:Y:S01]  /*bce0*/  IMAD R81, R22, 0x2, R83 ;  /* 0x0000000216517824 */ /* 0x000fe200078e0253 */
[----:B--2---:R-:W-:Y:S01]  /*bcf0*/  PRMT R124, R124, 0x7632, R124 ;  /* 0x000076327c7c7816 */ /* 0x004fe2000000007c */
[----:B-----5:R2:W-:Y:S01]  /*bd00*/  STG.E.U16 [R156.64], R104 ;  /* 0x000000689c007986 */ /* 0x0205e2000c101506 */
[----:B------:R-:W-:-:S02]  /*bd10*/  LEA.HI.X.SX32 R193, R83, R0, 0x1, P5 ;  /* 0x0000000053c17211 */ /* 0x000fc400028f0eff */
[C---:B------:R-:W-:Y:S01]  /*bd20*/  LEA R190, P5, R81.reuse, R10, 0x1 ;  /* 0x0000000a51be7211 */ /* 0x040fe200078a08ff */
[----:B------:R5:W-:Y:S01]  /*bd30*/  STG.E.U16 [R154.64], R100 ;  /* 0x000000649a007986 */ /* 0x000be2000c101506 */
[C---:B------:R-:W-:Y:S02]  /*bd40*/  LEA R83, R22.reuse, R81, 0x1 ;  /* 0x0000005116537211 */ /* 0x040fe400078e08ff */
[----:B------:R-:W-:Y:S01]  /*bd50*/  LEA.HI.X.SX32 R191, R81, R0, 0x1, P5 ;  /* 0x0000000051bf7211 */ /* 0x000fe200028f0eff */
[----:B------:R0:W-:Y:S01]  /*bd60*/  STG.E.U16 [R152.64], R140 ;  /* 0x0000008c98007986 */ /* 0x0001e2000c101506 */
[C---:B------:R-:W-:Y:S01]  /*bd70*/  LEA R188, P5, R83.reuse, R10, 0x1 ;  /* 0x0000000a53bc7211 */ /* 0x040fe200078a08ff */
[----:B------:R-:W-:Y:S01]  /*bd80*/  IMAD R161, R22, 0x2, R83 ;  /* 0x0000000216a17824 */ /* 0x000fe200078e0253 */
[----:B---3--:R-:W-:Y:S01]  /*bd90*/  PRMT R120, R120, 0x7632, R120 ;  /* 0x0000763278787816 */ /* 0x008fe20000000078 */
[----:B------:R3:W-:Y:S01]  /*bda0*/  STG.E.U16 [R150.64], R136 ;  /* 0x0000008896007986 */ /* 0x0007e2000c101506 */
[----:B------:R-:W-:-:S02]  /*bdb0*/  LEA.HI.X.SX32 R189, R83, R0, 0x1, P5 ;  /* 0x0000000053bd7211 */ /* 0x000fc400028f0eff */
[C---:B------:R-:W-:Y:S01]  /*bdc0*/  LEA R186, P5, R161.reuse, R10, 0x1 ;  /* 0x0000000aa1ba7211 */ /* 0x040fe200078a08ff */
[----:B------:R-:W3:Y:S01]  /*bdd0*/  LDS.128 R80, [R80+0x1800] ;  /* 0x0018000050507984 */ /* 0x000ee20000000c00 */
[C---:B------:R-:W-:Y:S02]  /*bde0*/  LEA R163, R22.reuse, R161, 0x1 ;  /* 0x000000a116a37211 */ /* 0x040fe400078e08ff */
[----:B------:R-:W-:Y:S01]  /*bdf0*/  LEA.HI.X.SX32 R187, R161, R0, 0x1, P5 ;  /* 0x00000000a1bb7211 */ /* 0x000fe200028f0eff */
[----:B------:R3:W-:Y:S01]  /*be00*/  STG.E.U16 [R148.64], R96 ;  /* 0x0000006094007986 */ /* 0x0007e2000c101506 */
[C---:B------:R-:W-:Y:S01]  /*be10*/  LEA R184, P5, R163.reuse, R10, 0x1 ;  /* 0x0000000aa3b87211 */ /* 0x040fe200078a08ff */
[----:B-1----:R-:W-:Y:S01]  /*be20*/  IMAD R159, R22, 0x2, R163 ;  /* 0x00000002169f7824 */ /* 0x002fe200078e02a3 */
[----:B------:R-:W-:Y:S01]  /*be30*/  PRMT R116, R116, 0x7632, R116 ;  /* 0x0000763274747816 */ /* 0x000fe20000000074 */
[----:B0-----:R0:W-:Y:S01]  /*be40*/  STG.E.U16 [R146.64], R92 ;  /* 0x0000005c92007986 */ /* 0x0011e2000c101506 */
[----:B------:R-:W-:-:S02]  /*be50*/  LEA.HI.X.SX32 R185, R163, R0, 0x1, P5 ;  /* 0x00000000a3b97211 */ /* 0x000fc400028f0eff */
[C---:B------:R-:W-:Y:S02]  /*be60*/  LEA R182, P5, R159.reuse, R10, 0x1 ;  /* 0x0000000a9fb67211 */ /* 0x040fe400078a08ff */
[C---:B--2---:R-:W-:Y:S02]  /*be70*/  LEA R157, R22.reuse, R159, 0x1 ;  /* 0x0000009f169d7211 */ /* 0x044fe400078e08ff */
[----:B------:R-:W-:Y:S01]  /*be80*/  LEA.HI.X.SX32 R183, R159, R0, 0x1, P5 ;  /* 0x000000009fb77211 */ /* 0x000fe200028f0eff */
[----:B----4-:R1:W-:Y:S01]  /*be90*/  STG.E.U16 [R144.64], R88 ;  /* 0x0000005890007986 */ /* 0x0103e2000c101506 */
[C---:B------:R-:W-:Y:S01]  /*bea0*/  LEA R180, P5, R157.reuse, R10, 0x1 ;  /* 0x0000000a9db47211 */ /* 0x040fe200078a08ff */
[----:B------:R-:W-:Y:S01]  /*beb0*/  IMAD R159, R22, 0x2, R157 ;  /* 0x00000002169f7824 */ /* 0x000fe200078e029d */
[----:B------:R-:W-:Y:S01]  /*bec0*/  PRMT R112, R112, 0x7632, R112 ;  /* 0x0000763270707816 */ /* 0x000fe20000000070 */
[----:B------:R2:W-:Y:S01]  /*bed0*/  STG.E.U16 [R78.64], R84 ;  /* 0x000000544e007986 */ /* 0x0005e2000c101506 */
[----:B------:R-:W-:-:S02]  /*bee0*/  LEA.HI.X.SX32 R181, R157, R0, 0x1, P5 ;  /* 0x000000009db57211 */ /* 0x000fc400028f0eff */
[C---:B------:R-:W-:Y:S02]  /*bef0*/  LEA R178, P5, R159.reuse, R10, 0x1 ;  /* 0x0000000a9fb27211 */ /* 0x040fe400078a08ff */
[C---:B-----5:R-:W-:Y:S02]  /*bf00*/  LEA R155, R22.reuse, R159, 0x1 ;  /* 0x0000009f169b7211 */ /* 0x060fe400078e08ff */
[----:B------:R-:W-:Y:S02]  /*bf10*/  LEA.HI.X.SX32 R179, R159, R0, 0x1, P5 ;  /* 0x000000009fb37211 */ /* 0x000fe400028f0eff */
[C---:B------:R-:W-:Y:S01]  /*bf20*/  LEA R176, P5, R155.reuse, R10, 0x1 ;  /* 0x0000000a9bb07211 */ /* 0x040fe200078a08ff */
[----:B------:R-:W-:Y:S01]  /*bf30*/  IMAD R153, R22, 0x2, R155 ;  /* 0x0000000216997824 */ /* 0x000fe200078e029b */
[----:B------:R-:W-:Y:S02]  /*bf40*/  PRMT R108, R108, 0x7632, R108 ;  /* 0x000076326c6c7816 */ /* 0x000fe4000000006c */
[----:B------:R-:W-:-:S02]  /*bf50*/  LEA.HI.X.SX32 R177, R155, R0, 0x1, P5 ;  /* 0x000000009bb17211 */ /* 0x000fc400028f0eff */
[C---:B------:R-:W-:Y:S02]  /*bf60*/  LEA R174, P5, R153.reuse, R10, 0x1 ;  /* 0x0000000a99ae7211 */ /* 0x040fe400078a08ff */
[C---:B---3--:R-:W-:Y:S02]  /*bf70*/  LEA R151, R22.reuse, R153, 0x1 ;  /* 0x0000009916977211 */ /* 0x048fe400078e08ff */
[----:B------:R-:W-:Y:S01]  /*bf80*/  LEA.HI.X.SX32 R175, R153, R0, 0x1, P5 ;  /* 0x0000000099af7211 */ /* 0x000fe200028f0eff */
[----:B------:R3:W-:Y:S01]  /*bf90*/  STG.E.U16 [R76.64], R80 ;  /* 0x000000504c007986 */ /* 0x0007e2000c101506 */
[C---:B------:R-:W-:Y:S01]  /*bfa0*/  LEA R172, P5, R151.reuse, R10, 0x1 ;  /* 0x0000000a97ac7211 */ /* 0x040fe200078a08ff */
[----:B------:R-:W-:Y:S01]  /*bfb0*/  IMAD R149, R22, 0x2, R151 ;  /* 0x0000000216957824 */ /* 0x000fe200078e0297 */
[----:B------:R-:W-:Y:S01]  /*bfc0*/  PRMT R104, R104, 0x7632, R104 ;  /* 0x0000763268687816 */ /* 0x000fe20000000068 */
[----:B------:R4:W-:Y:S01]  /*bfd0*/  STG.E.U16 [R74.64], R132 ;  /* 0x000000844a007986 */ /* 0x0009e2000c101506 */
[----:B------:R-:W-:-:S02]  /*bfe0*/  LEA.HI.X.SX32 R173, R151, R0, 0x1, P5 ;  /* 0x0000000097ad7211 */ /* 0x000fc400028f0eff */
[C---:B------:R-:W-:Y:S01]  /*bff0*/  LEA R170, P5, R149.reuse, R10, 0x1 ;  /* 0x0000000a95aa7211 */ /* 0x040fe200078a08ff */
[----:B------:R5:W-:Y:S01]  /*c000*/  STG.E.U16 [R72.64], R128 ;  /* 0x0000008048007986 */ /* 0x000be2000c101506 */
[C---:B0-----:R-:W-:Y:S02]  /*c010*/  LEA R147, R22.reuse, R149, 0x1 ;  /* 0x0000009516937211 */ /* 0x041fe400078e08ff */
[----:B------:R-:W-:Y:S01]  /*c020*/  LEA.HI.X.SX32 R171, R149, R0, 0x1, P5 ;  /* 0x0000000095ab7211 */ /* 0x000fe200028f0eff */
[----:B------:R0:W-:Y:S01]  /*c030*/  STG.E.U16 [R70.64], R124 ;  /* 0x0000007c46007986 */ /* 0x0001e2000c101506 */
[C---:B------:R-:W-:Y:S01]  /*c040*/  LEA R168, P5, R147.reuse, R10, 0x1 ;  /* 0x0000000a93a87211 */ /* 0x040fe200078a08ff */
[----:B-1----:R-:W-:Y:S01]  /*c050*/  IMAD R145, R22, 0x2, R147 ;  /* 0x0000000216917824 */ /* 0x002fe200078e0293 */
[----:B------:R-:W-:Y:S01]  /*c060*/  PRMT R100, R100, 0x7632, R100 ;  /* 0x0000763264647816 */ /* 0x000fe20000000064 */
[----:B------:R1:W-:Y:S01]  /*c070*/  STG.E.U16 [R68.64], R120 ;  /* 0x0000007844007986 */ /* 0x0003e2000c101506 */
[----:B------:R-:W-:-:S02]  /*c080*/  LEA.HI.X.SX32 R169, R147, R0, 0x1, P5 ;  /* 0x0000000093a97211 */ /* 0x000fc400028f0eff */
[C---:B------:R-:W-:Y:S01]  /*c090*/  LEA R166, P5, R145.reuse, R10, 0x1 ;  /* 0x0000000a91a67211 */ /* 0x040fe200078a08ff */
[----:B------:R0:W-:Y:S01]  /*c0a0*/  STG.E.U16 [R66.64], R116 ;  /* 0x0000007442007986 */ /* 0x0001e2000c101506 */
[C---:B--2---:R-:W-:Y:S02]  /*c0b0*/  LEA R79, R22.reuse, R145, 0x1 ;  /* 0x00000091164f7211 */ /* 0x044fe400078e08ff */
[----:B------:R-:W-:Y:S01]  /*c0c0*/  LEA.HI.X.SX32 R167, R145, R0, 0x1, P5 ;  /* 0x0000000091a77211 */ /* 0x000fe200028f0eff */
[----:B------:R2:W-:Y:S01]  /*c0d0*/  STG.E.U16 [R64.64], R112 ;  /* 0x0000007040007986 */ /* 0x0005e2000c101506 */
[C---:B------:R-:W-:Y:S01]  /*c0e0*/  LEA R164, P5, R79.reuse, R10, 0x1 ;  /* 0x0000000a4fa47211 */ /* 0x040fe200078a08ff */
[----:B---3--:R-:W-:Y:S01]  /*c0f0*/  IMAD R77, R22, 0x2, R79 ;  /* 0x00000002164d7824 */ /* 0x008fe200078e024f */
[----:B------:R-:W-:Y:S01]  /*c100*/  PRMT R140, R140, 0x7632, R140 ;  /* 0x000076328c8c7816 */ /* 0x000fe2000000008c */
[----:B------:R3:W-:Y:S01]  /*c110*/  STG.E.U16 [R62.64], R108 ;  /* 0x0000006c3e007986 */ /* 0x0007e2000c101506 */
[----:B------:R-:W-:-:S02]  /*c120*/  LEA.HI.X.SX32 R165, R79, R0, 0x1, P5 ;  /* 0x000000004fa57211 */ /* 0x000fc400028f0eff */
[C---:B------:R-:W-:Y:S01]  /*c130*/  LEA R162, P5, R77.reuse, R10, 0x1 ;  /* 0x0000000a4da27211 */ /* 0x040fe200078a08ff */
[----:B------:R0:W-:Y:S01]  /*c140*/  STG.E.U16 [R60.64], R104 ;  /* 0x000000683c007986 */ /* 0x0001e2000c101506 */
[C---:B----4-:R-:W-:Y:S02]  /*c150*/  LEA R75, R22.reuse, R77, 0x1 ;  /* 0x0000004d164b7211 */ /* 0x050fe400078e08ff */
        /* <DEDUP_REMOVED lines=9> */
[C---:B-----5:R-:W-:Y:S02]  /*c1f0*/  LEA R73, R22.reuse, R77, 0x1 ;  /* 0x0000004d16497211 */ /* 0x060fe400078e08ff */
[----:B------:R-:W-:Y:S01]  /*c200*/  LEA.HI.X.SX32 R159, R77, R0, 0x1, P5 ;  /* 0x000000004d9f7211 */ /* 0x000fe200028f0eff */
[----:B------:R-:W5:Y:S01]  /*c210*/  S2R R132, SR_TID.X ;  /* 0x0000000000847919 */ /* 0x000f620000002100 */
[C---:B------:R-:W-:Y:S01]  /*c220*/  LEA R156, P5, R73.reuse, R10, 0x1 ;  /* 0x0000000a499c7211 */ /* 0x040fe200078a08ff */
[----:B0-----:R-:W-:Y:S01]  /*c230*/  IMAD R71, R22, 0x2, R73 ;  /* 0x0000000216477824 */ /* 0x001fe200078e0249 */
[----:B------:R-:W-:Y:S02]  /*c240*/  PRMT R96, R96, 0x7632, R96 ;  /* 0x0000763260607816 */ /* 0x000fe40000000060 */
[----:B------:R-:W-:-:S02]  /*c250*/  LEA.HI.X.SX32 R157, R73, R0, 0x1, P5 ;  /* 0x00000000499d7211 */ /* 0x000fc400028f0eff */
[C---:B------:R-:W-:Y:S01]  /*c260*/  LEA R154, P5, R71.reuse, R10, 0x1 ;  /* 0x0000000a479a7211 */ /* 0x040fe200078a08ff */
[----:B------:R0:W-:Y:S01]  /*c270*/  STG.E.U16 [R52.64], R96 ;  /* 0x0000006034007986 */ /* 0x0001e2000c101506 */
[C---:B------:R-:W-:Y:S02]  /*c280*/  LEA R73, R22.reuse, R71, 0x1 ;  /* 0x0000004716497211 */ /* 0x040fe400078e08ff */
[----:B------:R-:W-:Y:S02]  /*c290*/  LEA.HI.X.SX32 R155, R71, R0, 0x1, P5 ;  /* 0x00000000479b7211 */ /* 0x000fe400028f0eff */
[C---:B------:R-:W-:Y:S01]  /*c2a0*/  LEA R152, P5, R73.reuse, R10, 0x1 ;  /* 0x0000000a49987211 */ /* 0x040fe200078a08ff */
[----:B-1----:R-:W-:Y:S01]  /*c2b0*/  IMAD R69, R22, 0x2, R73 ;  /* 0x0000000216457824 */ /* 0x002fe200078e0249 */
[----:B------:R-:W-:Y:S02]  /*c2c0*/  PRMT R92, R92, 0x7632, R92 ;  /* 0x000076325c5c7816 */ /* 0x000fe4000000005c */
[----:B------:R-:W-:-:S02]  /*c2d0*/  LEA.HI.X.SX32 R153, R73, R0, 0x1, P5 ;  /* 0x0000000049997211 */ /* 0x000fc400028f0eff */
[C---:B------:R-:W-:Y:S01]  /*c2e0*/  LEA R150, P5, R69.reuse, R10, 0x1 ;  /* 0x0000000a45967211 */ /* 0x040fe200078a08ff */
[----:B------:R-:W-:Y:S01]  /*c2f0*/  STG.E.U16 [R48.64], R92 ;  /* 0x0000005c30007986 */ /* 0x000fe2000c101506 */
[C---:B------:R-:W-:Y:S02]  /*c300*/  LEA R67, R22.reuse, R69, 0x1 ;  /* 0x0000004516437211 */ /* 0x040fe400078e08ff */
[----:B------:R-:W-:Y:S02]  /*c310*/  LEA.HI.X.SX32 R151, R69, R0, 0x1, P5 ;  /* 0x0000000045977211 */ /* 0x000fe400028f0eff */
[C---:B------:R-:W-:Y:S01]  /*c320*/  LEA R148, P5, R67.reuse, R10, 0x1 ;  /* 0x0000000a43947211 */ /* 0x040fe200078a08ff */
[----:B------:R-:W-:Y:S01]  /*c330*/  IMAD R69, R22, 0x2, R67 ;  /* 0x0000000216457824 */ /* 0x000fe200078e0243 */
[----:B------:R-:W-:Y:S02]  /*c340*/  PRMT R88, R88, 0x7632, R88 ;  /* 0x0000763258587816 */ /* 0x000fe40000000058 */
[----:B------:R-:W-:-:S02]  /*c350*/  LEA.HI.X.SX32 R149, R67, R0, 0x1, P5 ;  /* 0x0000000043957211 */ /* 0x000fc400028f0eff */
[C---:B------:R-:W-:Y:S01]  /*c360*/  LEA R146, P5, R69.reuse, R10, 0x1 ;  /* 0x0000000a45927211 */ /* 0x040fe200078a08ff */
[----:B------:R-:W-:Y:S01]  /*c370*/  STG.E.U16 [R44.64], R88 ;  /* 0x000000582c007986 */ /* 0x000fe2000c101506 */
[C---:B--2---:R-:W-:Y:S02]  /*c380*/  LEA R65, R22.reuse, R69, 0x1 ;  /* 0x0000004516417211 */ /* 0x044fe400078e08ff */
[----:B------:R-:W-:Y:S02]  /*c390*/  LEA.HI.X.SX32 R147, R69, R0, 0x1, P5 ;  /* 0x0000000045937211 */ /* 0x000fe400028f0eff */
[C---:B------:R-:W-:Y:S01]  /*c3a0*/  LEA R76, P5, R65.reuse, R10, 0x1 ;  /* 0x0000000a414c7211 */ /* 0x040fe200078a08ff */
[----:B---3--:R-:W-:Y:S01]  /*c3b0*/  IMAD R63, R22, 0x2, R65 ;  /* 0x00000002163f7824 */ /* 0x008fe200078e0241 */
        /* <DEDUP_REMOVED lines=12> */
[C---:B----4-:R-:W-:Y:S02]  /*c480*/  LEA R59, R22.reuse, R61, 0x1 ;  /* 0x0000003d163b7211 */ /* 0x050fe400078e08ff */
[----:B------:R-:W-:Y:S01]  /*c490*/  LEA.HI.X.SX32 R73, R61, R0, 0x1, P5 ;  /* 0x000000003d497211 */ /* 0x000fe200028f0eff */
[----:B------:R-:W-:Y:S01]  /*c4a0*/  STG.E.U16 [R32.64], R133 ;  /* 0x0000008520007986 */ /* 0x000fe2000c101506 */
[C---:B------:R-:W-:Y:S01]  /*c4b0*/  LEA R68, P5, R59.reuse, R10, 0x1 ;  /* 0x0000000a3b447211 */ /* 0x040fe200078a08ff */
[----:B------:R-:W-:Y:S01]  /*c4c0*/  IMAD R61, R22, 0x2, R59 ;  /* 0x00000002163d7824 */ /* 0x000fe200078e023b */
[----:B------:R-:W-:Y:S01]  /*c4d0*/  LEA.HI R252, R252, R239, RZ, 0x1f ;  /* 0x000000effcfc7211 */ /* 0x000fe200078ff8ff */
[----:B------:R-:W-:Y:S01]  /*c4e0*/  STG.E.U16 [R28.64], R129 ;  /* 0x000000811c007986 */ /* 0x000fe2000c101506 */
[----:B------:R-:W-:-:S02]  /*c4f0*/  LEA.HI.X.SX32 R69, R59, R0, 0x1, P5 ;  /* 0x000000003b457211 */ /* 0x000fc400028f0eff */
[C---:B------:R-:W-:Y:S01]  /*c500*/  LEA R64, P5, R61.reuse, R10, 0x1 ;  /* 0x0000000a3d407211 */ /* 0x040fe200078a08ff */
[----:B------:R1:W-:Y:S01]  /*c510*/  STG.E.U16 [R24.64], R125 ;  /* 0x0000007d18007986 */ /* 0x0003e2000c101506 */
[C---:B------:R-:W-:Y:S02]  /*c520*/  LEA R57, R22.reuse, R61, 0x1 ;  /* 0x0000003d16397211 */ /* 0x040fe400078e08ff */
[----:B------:R-:W-:Y:S01]  /*c530*/  LEA.HI.X.SX32 R65, R61, R0, 0x1, P5 ;  /* 0x000000003d417211 */ /* 0x000fe200028f0eff */
[----:B------:R-:W-:Y:S01]  /*c540*/  STG.E.U16 [R20.64], R121 ;  /* 0x0000007914007986 */ /* 0x000fe2000c101506 */
[----:B------:R-:W-:Y:S01]  /*c550*/  LEA R60, P5, R57, R10, 0x1 ;  /* 0x0000000a393c7211 */ /* 0x000fe200078a08ff */
[----:B------:R-:W-:Y:S01]  /*c560*/  IMAD R55, R22, 0x2, R57 ;  /* 0x0000000216377824 */ /* 0x000fe200078e0239 */
[----:B------:R-:W-:Y:S01]  /*c570*/  PRMT R116, R129, 0x7632, R116 ;  /* 0x0000763281747816 */ /* 0x000fe20000000074 */
[----:B------:R2:W-:Y:S01]  /*c580*/  STG.E.U16 [R18.64], R117 ;  /* 0x0000007512007986 */ /* 0x0005e2000c101506 */
[----:B------:R-:W-:-:S02]  /*c590*/  LEA.HI.X.SX32 R61, R57, R0, 0x1, P5 ;  /* 0x00000000393d7211 */ /* 0x000fc400028f0eff */
[C---:B------:R-:W-:Y:S01]  /*c5a0*/  LEA R56, P5, R55.reuse, R10, 0x1 ;  /* 0x0000000a37387211 */ /* 0x040fe200078a08ff */
[----:B------:R3:W-:Y:S01]  /*c5b0*/  STG.E.U16 [R16.64], R113 ;  /* 0x0000007110007986 */ /* 0x0007e2000c101506 */
[C---:B------:R-:W-:Y:S02]  /*c5c0*/  LEA R59, R22.reuse, R55, 0x1 ;  /* 0x00000037163b7211 */ /* 0x040fe400078e08ff */
[----:B------:R-:W-:Y:S01]  /*c5d0*/  LEA.HI.X.SX32 R57, R55, R0, 0x1, P5 ;  /* 0x0000000037397211 */ /* 0x000fe200028f0eff */
[----:B------:R-:W-:Y:S01]  /*c5e0*/  STG.E.U16 [R50.64], R109 ;  /* 0x0000006d32007986 */ /* 0x000fe2000c101506 */
[----:B0-----:R-:W-:Y:S01]  /*c5f0*/  LEA R52, P5, R59, R10, 0x1 ;  /* 0x0000000a3b347211 */ /* 0x001fe200078a08ff */
[----:B------:R-:W-:Y:S01]  /*c600*/  IMAD R55, R22, 0x2, R59 ;  /* 0x0000000216377824 */ /* 0x000fe200078e023b */
[----:B-1----:R-:W-:Y:S01]  /*c610*/  PRMT R125, R125, 0x7632, R125 ;  /* 0x000076327d7d7816 */ /* 0x002fe2000000007d */
[----:B------:R-:W-:Y:S01]  /*c620*/  STG.E.U16 [R46.64], R105 ;  /* 0x000000692e007986 */ /* 0x000fe2000c101506 */
[----:B------:R-:W-:-:S02]  /*c630*/  LEA.HI.X.SX32 R53, R59, R0, 0x1, P5 ;  /* 0x000000003b357211 */ /* 0x000fc400028f0eff */
[C---:B------:R-:W-:Y:S01]  /*c640*/  LEA R48, P5, R55.reuse, R10, 0x1 ;  /* 0x0000000a37307211 */ /* 0x040fe200078a08ff */
[----:B------:R-:W-:Y:S01]  /*c650*/  STG.E.U16 [R42.64], R101 ;  /* 0x000000652a007986 */ /* 0x000fe2000c101506 */
[C---:B------:R-:W-:Y:S02]  /*c660*/  LEA R59, R22.reuse, R55, 0x1 ;  /* 0x00000037163b7211 */ /* 0x040fe400078e08ff */
[----:B------:R-:W-:Y:S01]  /*c670*/  LEA.HI.X.SX32 R49, R55, R0, 0x1, P5 ;  /* 0x0000000037317211 */ /* 0x000fe200028f0eff */
[----:B------:R-:W-:Y:S01]  /*c680*/  STG.E.U16 [R38.64], R141 ;  /* 0x0000008d26007986 */ /* 0x000fe2000c101506 */
[----:B------:R-:W-:Y:S01]  /*c690*/  LEA R44, P5, R59, R10, 0x1 ;  /* 0x0000000a3b2c7211 */ /* 0x000fe200078a08ff */
[----:B------:R-:W-:Y:S01]  /*c6a0*/  IMAD R55, R22, 0x2, R59 ;  /* 0x0000000216377824 */ /* 0x000fe200078e023b */
[----:B--2---:R-:W-:Y:S01]  /*c6b0*/  PRMT R117, R133, 0x7632, R117 ;  /* 0x0000763285757816 */ /* 0x004fe20000000075 */
[----:B------:R0:W-:Y:S01]  /*c6c0*/  STG.E.U16 [R34.64], R137 ;  /* 0x0000008922007986 */ /* 0x0001e2000c101506 */
[----:B------:R-:W-:-:S02]  /*c6d0*/  LEA.HI.X.SX32 R45, R59, R0, 0x1, P5 ;  /* 0x000000003b2d7211 */ /* 0x000fc400028f0eff */
[C---:B------:R-:W-:Y:S01]  /*c6e0*/  LEA R40, P5, R55.reuse, R10, 0x1 ;  /* 0x0000000a37287211 */ /* 0x040fe200078a08ff */
[----:B------:R1:W-:Y:S01]  /*c6f0*/  STG.E.U16 [R30.64], R97 ;  /* 0x000000611e007986 */ /* 0x0003e2000c101506 */
[C---:B------:R-:W-:Y:S02]  /*c700*/  LEA R59, R22.reuse, R55, 0x1 ;  /* 0x00000037163b7211 */ /* 0x040fe400078e08ff */
[----:B------:R-:W-:Y:S01]  /*c710*/  LEA.HI.X.SX32 R41, R55, R0, 0x1, P5 ;  /* 0x0000000037297211 */ /* 0x000fe200028f0eff */
[----:B------:R2:W-:Y:S01]  /*c720*/  STG.E.U16 [R26.64], R93 ;  /* 0x0000005d1a007986 */ /* 0x0005e2000c101506 */
[----:B------:R-:W-:Y:S01]  /*c730*/  LEA R36, P5, R59, R10, 0x1 ;  /* 0x0000000a3b247211 */ /* 0x000fe200078a08ff */
[----:B------:R-:W-:Y:S01]  /*c740*/  IMAD R55, R22, 0x2, R59 ;  /* 0x0000000216377824 */ /* 0x000fe200078e023b */
[----:B---3--:R-:W-:Y:S01]  /*c750*/  PRMT R113, R117, 0x7632, R113 ;  /* 0x0000763275717816 */ /* 0x008fe20000000071 */
[----:B------:R3:W-:Y:S01]  /*c760*/  STG.E.U16 [R14.64], R89 ;  /* 0x000000590e007986 */ /* 0x0007e2000c101506 */
[----:B------:R-:W-:-:S02]  /*c770*/  LEA.HI.X.SX32 R37, R59, R0, 0x1, P5 ;  /* 0x000000003b257211 */ /* 0x000fc400028f0eff */
[C---:B------:R-:W-:Y:S01]  /*c780*/  LEA R32, P5, R55.reuse, R10, 0x1 ;  /* 0x0000000a37207211 */ /* 0x040fe200078a08ff */
[----:B------:R-:W-:Y:S01]  /*c790*/  STG.E.U16 [R240.64], R85 ;  /* 0x00000055f0007986 */ /* 0x000fe2000c101506 */
[C---:B------:R-:W-:Y:S02]  /*c7a0*/  LEA R59, R22.reuse, R55, 0x1 ;  /* 0x00000037163b7211 */ /* 0x040fe400078e08ff */
[----:B------:R-:W-:Y:S01]  /*c7b0*/  LEA.HI.X.SX32 R33, R55, R0, 0x1, P5 ;  /* 0x0000000037217211 */ /* 0x000fe200028f0eff */
[----:B------:R4:W-:Y:S01]  /*c7c0*/  STG.E.U16 [R236.64], R81 ;  /* 0x00000051ec007986 */ /* 0x0009e2000c101506 */
[C---:B------:R-:W-:Y:S01]  /*c7d0*/  LEA R28, P5, R59.reuse, R10, 0x1 ;  /* 0x0000000a3b1c7211 */ /* 0x040fe200078a08ff */
[----:B------:R-:W-:Y:S01]  /*c7e0*/  IMAD R55, R22, 0x2, R59 ;  /* 0x0000000216377824 */ /* 0x000fe200078e023b */
[----:B0-----:R-:W-:Y:S01]  /*c7f0*/  FSEL R34, RZ, -23, P3 ;  /* 0xc1b80000ff227808 */ /* 0x001fe20001800000 */
[----:B------:R-:W-:Y:S01]  /*c800*/  STG.E.U16 [R234.64], R117 ;  /* 0x00000075ea007986 */ /* 0x000fe2000c101506 */
[----:B------:R-:W-:-:S02]  /*c810*/  LEA.HI.X.SX32 R29, R59, R0, 0x1, P5 ;  /* 0x000000003b1d7211 */ /* 0x000fc400028f0eff */
[----:B------:R-:W-:Y:S01]  /*c820*/  LEA R24, P5, R55, R10, 0x1 ;  /* 0x0000000a37187211 */ /* 0x000fe200078a08ff */
[----:B------:R-:W-:Y:S01]  /*c830*/  FFMA.FTZ R80, R23, 1.1920928955078125e-07, R34 ;  /* 0x3400000017507823 */ /* 0x000fe20000010022 */
[----:B------:R-:W-:Y:S01]  /*c840*/  LEA R59, R22, R55, 0x1 ;  /* 0x00000037163b7211 */ /* 0x000fe200078e08ff */
[----:B------:R-:W-:Y:S01]  /*c850*/  STG.E.U16 [R232.64], R116 ;  /* 0x00000074e8007986 */ /* 0x000fe2000c101506 */
[----:B------:R-:W-:Y:S01]  /*c860*/  LEA.HI.X.SX32 R25, R55, R0, 0x1, P5 ;  /* 0x0000000037197211 */ /* 0x000fe200028f0eff */
[----:B------:R-:W-:Y:S01]  /*c870*/  FADD R250, R80, R250 ;  /* 0x000000fa50fa7221 */ /* 0x000fe20000000000 */
[----:B------:R-:W-:Y:S01]  /*c880*/  LEA R20, P5, R59, R10, 0x1 ;  /* 0x0000000a3b147211 */ /* 0x000fe200078a08ff */
[----:B------:R-:W-:Y:S01]  /*c890*/  IMAD R55, R22, 0x2, R59 ;  /* 0x0000000216377824 */ /* 0x000fe200078e023b */
[----:B------:R-:W-:Y:S01]  /*c8a0*/  IADD3 R80, R245, -0x3f3504f3, RZ ;  /* 0xc0cafb0df5507810 */ /* 0x000fe20007ffe0ff */
[----:B------:R-:W-:Y:S01]  /*c8b0*/  STG.E.U16 [R230.64], R125 ;  /* 0x0000007de6007986 */ /* 0x000fe2000c101506 */
[----:B------:R-:W-:-:S02]  /*c8c0*/  LEA.HI.X.SX32 R21, R59, R0, 0x1, P5 ;  /* 0x000000003b157211 */ /* 0x000fc400028f0eff */
[----:B------:R-:W-:Y:S02]  /*c8d0*/  LEA R59, R22, R55, 0x1 ;  /* 0x00000037163b7211 */ /* 0x000fe400078e08ff */
[C---:B------:R-:W-:Y:S02]  /*c8e0*/  LEA R18, P5, R55.reuse, R10, 0x1 ;  /* 0x0000000a37127211 */ /* 0x040fe400078a08ff */
[----:B------:R-:W-:Y:S01]  /*c8f0*/  LOP3.LUT R80, R80, 0xff800000, RZ, 0xc0, !PT ;  /* 0xff80000050507812 */ /* 0x000fe200078ec0ff */
[C---:B------:R-:W-:Y:S01]  /*c900*/  IMAD R63, R22.reuse, 0x2, R59 ;  /* 0x00000002163f7824 */ /* 0x040fe200078e023b */
[----:B------:R-:W-:Y:S02]  /*c910*/  LEA.HI.X.SX32 R19, R55, R0, 0x1, P5 ;  /* 0x0000000037137211 */ /* 0x000fe400028f0eff */
[----:B------:R-:W-:Y:S02]  /*c920*/  LEA R16, P5, R59, R10, 0x1 ;  /* 0x0000000a3b107211 */ /* 0x000fe400078a08ff */
[----:B------:R-:W-:-:S02]  /*c930*/  LEA R55, R22, R63, 0x1 ;  /* 0x0000003f16377211 */ /* 0x000fc400078e08ff */
[----:B------:R-:W-:Y:S02]  /*c940*/  LEA.HI.X.SX32 R17, R59, R0, 0x1, P5 ;  /* 0x000000003b117211 */ /* 0x000fe400028f0eff */
[----:B------:R-:W-:Y:S01]  /*c950*/  LEA R74, P5, R63, R10, 0x1 ;  /* 0x0000000a3f4a7211 */ /* 0x000fe200078a08ff */
[C---:B------:R-:W-:Y:S01]  /*c960*/  IMAD R59, R22.reuse, 0x2, R55 ;  /* 0x00000002163b7824 */ /* 0x040fe200078e0237 */
[----:B------:R-:W-:Y:S02]  /*c970*/  PRMT R121, R121, 0x7632, R121 ;  /* 0x0000763279797816 */ /* 0x000fe40000000079 */
[----:B------:R-:W-:Y:S02]  /*c980*/  LEA.HI.X.SX32 R75, R63, R0, 0x1, P5 ;  /* 0x000000003f4b7211 */ /* 0x000fe400028f0eff */
[----:B------:R-:W-:Y:S01]  /*c990*/  LEA R63, R22, R59, 0x1 ;  /* 0x0000003b163f7211 */ /* 0x000fe200078e08ff */
[----:B------:R-:W-:Y:S01]  /*c9a0*/  STG.E.U16 [R228.64], R121 ;  /* 0x00000079e4007986 */ /* 0x000fe2000c101506 */
[----:B------:R-:W-:-:S02]  /*c9b0*/  LEA R70, P5, R55, R10, 0x1 ;  /* 0x0000000a37467211 */ /* 0x000fc400078a08ff */
[----:B------:R-:W-:Y:S01]  /*c9c0*/  PRMT R112, R113, 0x7632, R112 ;  /* 0x0000763271707816 */ /* 0x000fe20000000070 */
[C---:B------:R-:W-:Y:S01]  /*c9d0*/  IMAD R54, R22.reuse, 0x2, R63 ;  /* 0x0000000216367824 */ /* 0x040fe200078e023f */
[----:B------:R-:W-:Y:S01]  /*c9e0*/  LEA.HI.X.SX32 R71, R55, R0, 0x1, P5 ;  /* 0x0000000037477211 */ /* 0x000fe200028f0eff */
[----:B------:R-:W-:Y:S01]  /*c9f0*/  STG.E.U16 [R226.64], R113 ;  /* 0x00000071e2007986 */ /* 0x000fe2000c101506 */
[C---:B------:R-:W-:Y:S02]  /*ca00*/  LEA R66, P5, R59.reuse, R10, 0x1 ;  /* 0x0000000a3b427211 */ /* 0x040fe400078a08ff */
[C---:B------:R-:W-:Y:S01]  /*ca10*/  LEA R51, R22.reuse, R54, 0x1 ;  /* 0x0000003616337211 */ /* 0x040fe200078e08ff */
[----:B------:R-:W-:Y:S01]  /*ca20*/  STG.E.U16 [R224.64], R112 ;  /* 0x00000070e0007986 */ /* 0x000fe2000c101506 */
[----:B------:R-:W-:Y:S02]  /*ca30*/  LEA.HI.X.SX32 R67, R59, R0, 0x1, P5 ;  /* 0x000000003b437211 */ /* 0x000fe400028f0eff */
[----:B------:R-:W-:Y:S01]  /*ca40*/  LEA R62, P5, R63, R10, 0x1 ;  /* 0x0000000a3f3e7211 */ /* 0x000fe200078a08ff */
[----:B------:R-:W-:Y:S01]  /*ca50*/  IMAD R47, R22, 0x2, R51 ;  /* 0x00000002162f7824 */ /* 0x000fe200078e0233 */
[----:B------:R-:W-:-:S02]  /*ca60*/  PRMT R109, R109, 0x7632, R109 ;  /* 0x000076326d6d7816 */ /* 0x000fc4000000006d */
[----:B------:R-:W-:Y:S02]  /*ca70*/  LEA.HI.X.SX32 R63, R63, R0, 0x1, P5 ;  /* 0x000000003f3f7211 */ /* 0x000fe400028f0eff */
[----:B------:R-:W-:Y:S01]  /*ca80*/  LEA R43, R22, R47, 0x1 ;  /* 0x0000002f162b7211 */ /* 0x000fe200078e08ff */
[----:B------:R-:W-:Y:S01]  /*ca90*/  STG.E.U16 [R222.64], R109 ;  /* 0x0000006dde007986 */ /* 0x000fe2000c101506 */
[-C--:B------:R-:W-:Y:S02]  /*caa0*/  LEA R58, P5, R54, R10.reuse, 0x1 ;  /* 0x0000000a363a7211 */ /* 0x080fe400078a08ff */
[----:B------:R-:W-:Y:S01]  /*cab0*/  LEA R50, P3, R47, R10, 0x1 ;  /* 0x0000000a2f327211 */ /* 0x000fe200078608ff */
[----:B------:R-:W-:Y:S01]  /*cac0*/  IMAD R84, R22, 0x2, R43 ;  /* 0x0000000216547824 */ /* 0x000fe200078e022b */
[----:B------:R-:W-:Y:S02]  /*cad0*/  LEA.HI.X.SX32 R59, R54, R0, 0x1, P5 ;  /* 0x00000000363b7211 */ /* 0x000fe400028f0eff */
[----:B------:R-:W-:-:S02]  /*cae0*/  LEA R54, P5, R51, R10, 0x1 ;  /* 0x0000000a33367211 */ /* 0x000fc400078a08ff */
[C---:B------:R-:W-:Y:S02]  /*caf0*/  LEA R39, R22.reuse, R84, 0x1 ;  /* 0x0000005416277211 */ /* 0x040fe400078e08ff */
[----:B------:R-:W-:Y:S02]  /*cb00*/  LEA.HI.X.SX32 R55, R51, R0, 0x1, P5 ;  /* 0x0000000033377211 */ /* 0x000fe400028f0eff */
[----:B------:R-:W-:Y:S01]  /*cb10*/  LEA R46, P5, R43, R10, 0x1 ;  /* 0x0000000a2b2e7211 */ /* 0x000fe200078a08ff */
[----:B------:R-:W-:Y:S01]  /*cb20*/  IMAD R35, R22, 0x2, R39 ;  /* 0x0000000216237824 */ /* 0x000fe200078e0227 */
[----:B------:R-:W-:Y:S02]  /*cb30*/  LEA.HI.X.SX32 R51, R47, R0, 0x1, P3 ;  /* 0x000000002f337211 */ /* 0x000fe400018f0eff */
[----:B------:R-:W-:Y:S02]  /*cb40*/  LEA R42, P3, R84, R10, 0x1 ;  /* 0x0000000a542a7211 */ /* 0x000fe400078608ff */
[----:B-1----:R-:W-:-:S02]  /*cb50*/  LEA R31, R22, R35, 0x1 ;  /* 0x00000023161f7211 */ /* 0x002fc400078e08ff */
[----:B------:R-:W-:Y:S02]  /*cb60*/  LEA.HI.X.SX32 R47, R43, R0, 0x1, P5 ;  /* 0x000000002b2f7211 */ /* 0x000fe400028f0eff */
[C---:B------:R-:W-:Y:S01]  /*cb70*/  LEA R38, P5, R39.reuse, R10, 0x1 ;  /* 0x0000000a27267211 */ /* 0x040fe200078a08ff */
[----:B--2---:R-:W-:Y:S01]  /*cb80*/  IMAD R27, R22, 0x2, R31 ;  /* 0x00000002161b7824 */ /* 0x004fe200078e021f */
[-C--:B------:R-:W-:Y:S02]  /*cb90*/  LEA.HI.X.SX32 R43, R84, R0.reuse, 0x1, P3 ;  /* 0x00000000542b7211 */ /* 0x080fe400018f0eff */
[----:B------:R-:W-:Y:S02]  /*cba0*/  LEA.HI.X.SX32 R39, R39, R0, 0x1, P5 ;  /* 0x0000000027277211 */ /* 0x000fe400028f0eff */
[----:B------:R-:W-:Y:S02]  /*cbb0*/  LEA R23, R22, R27, 0x1 ;  /* 0x0000001b16177211 */ /* 0x000fe400078e08ff */
[----:B------:R-:W-:-:S02]  /*cbc0*/  LEA R34, P3, R35, R10, 0x1 ;  /* 0x0000000a23227211 */ /* 0x000fc400078608ff */
[----:B------:R-:W-:Y:S01]  /*cbd0*/  LEA R30, P5, R31, R10, 0x1 ;  /* 0x0000000a1f1e7211 */ /* 0x000fe200078a08ff */
[C---:B------:R-:W-:Y:S01]  /*cbe0*/  IMAD R84, R22.reuse, 0x2, R23 ;  /* 0x0000000216547824 */ /* 0x040fe200078e0217 */
[-C--:B------:R-:W-:Y:S02]  /*cbf0*/  LEA.HI.X.SX32 R35, R35, R0.reuse, 0x1, P3 ;  /* 0x0000000023237211 */ /* 0x080fe400018f0eff */
[----:B------:R-:W-:Y:S02]  /*cc00*/  LEA.HI.X.SX32 R31, R31, R0, 0x1, P5 ;  /* 0x000000001f1f7211 */ /* 0x000fe400028f0eff */
[----:B---3--:R-:W-:Y:S02]  /*cc10*/  LEA R15, R22, R84, 0x1 ;  /* 0x00000054160f7211 */ /* 0x008fe400078e08ff */
[-C--:B------:R-:W-:Y:S02]  /*cc20*/  LEA R22, P3, R23, R10.reuse, 0x1 ;  /* 0x0000000a17167211 */ /* 0x080fe400078608ff */
[----:B------:R-:W-:-:S02]  /*cc30*/  LEA R26, P5, R27, R10, 0x1 ;  /* 0x0000000a1b1a7211 */ /* 0x000fc400078a08ff */
[-C--:B------:R-:W-:Y:S02]  /*cc40*/  LEA.HI.X.SX32 R23, R23, R0.reuse, 0x1, P3 ;  /* 0x0000000017177211 */ /* 0x080fe400018f0eff */
[----:B------:R-:W-:Y:S02]  /*cc50*/  LEA.HI.X.SX32 R27, R27, R0, 0x1, P5 ;  /* 0x000000001b1b7211 */ /* 0x000fe400028f0eff */
[----:B------:R-:W-:Y:S02]  /*cc60*/  LEA R14, P3, R15, R10, 0x1 ;  /* 0x0000000a0f0e7211 */ /* 0x000fe400078608ff */
[----:B------:R-:W-:Y:S02]  /*cc70*/  ISETP.GE.U32.AND P5, PT, R243, 0x7f800000, PT ;  /* 0x7f800000f300780c */ /* 0x000fe40003fa6070 */
[----:B------:R-:W-:Y:S02]  /*cc80*/  LEA.HI.X.SX32 R15, R15, R0, 0x1, P3 ;  /* 0x000000000f0f7211 */ /* 0x000fe400018f0eff */
[C---:B------:R-:W-:Y:S01]  /*cc90*/  LEA R238, P3, R84.reuse, R10, 0x1 ;  /* 0x0000000a54ee7211 */ /* 0x040fe200078608ff */
[----:B------:R-:W-:Y:S01]  /*cca0*/  IMAD.IADD R10, R245, 0x1, -R80 ;  /* 0x00000001f50a7824 */ /* 0x000fe200078e0a50 */
[----:B------:R-:W-:Y:S01]  /*ccb0*/  PRMT R105, R105, 0x7632, R105 ;  /* 0x0000763269697816 */ /* 0x000fe20000000069 */
[----:B------:R-:W-:Y:S01]  /*ccc0*/  I2F R80, R80 ;  /* 0x0000005000507306 */ /* 0x000fe20000201400 */
[----:B------:R-:W-:Y:S01]  /*ccd0*/  LEA.HI.X.SX32 R239, R84, R0, 0x1, P3 ;  /* 0x0000000054ef7211 */ /* 0x000fe200018f0eff */
[----:B------:R-:W-:Y:S01]  /*cce0*/  FADD R10, R10, -1 ;  /* 0xbf8000000a0a7421 */ /* 0x000fe20000000000 */
[----:B------:R-:W-:Y:S01]  /*ccf0*/  FSETP.NEU.AND P3, PT, R11, RZ, PT ;  /* 0x000000ff0b00720b */ /* 0x000fe20003f6d000 */
[----:B------:R-:W-:Y:S01]  /*cd00*/  STG.E.U16 [R220.64], R105 ;  /* 0x00000069dc007986 */ /* 0x000fe2000c101506 */
[----:B------:R-:W-:Y:S01]  /*cd10*/  IADD3 R11, R246, -0x3f3504f3, RZ ;  /* 0xc0cafb0df60b7810 */ /* 0x000fe20007ffe0ff */
[----:B------:R-:W-:Y:S01]  /*cd20*/  @P5 IMAD.MOV.U32 R0, RZ, RZ, 0x7f800000 ;  /* 0x7f800000ff005424 */ /* 0x000fe200078e00ff */
[----:B------:R-:W-:Y:S01]  /*cd30*/  PRMT R101, R101, 0x7632, R101 ;  /* 0x0000763265657816 */ /* 0x000fe20000000065 */
[C---:B------:R-:W-:Y:S01]  /*cd40*/  FFMA.FTZ R84, R10.reuse, R251, -0.16845393180847167969 ;  /* 0xbe2c7f300a547423 */ /* 0x040fe200000100fb */
[----:B------:R-:W-:Y:S01]  /*cd50*/  LOP3.LUT R11, R11, 0xff800000, RZ, 0xc0, !PT ;  /* 0xff8000000b0b7812 */ /* 0x000fe200078ec0ff */
[----:B------:R-:W-:Y:S01]  /*cd60*/  @P5 FFMA.FTZ R250, R243, R0, +INF ;  /* 0x7f800000f3fa5423 */ /* 0x000fe20000010000 */
[----:B------:R-:W-:Y:S01]  /*cd70*/  PRMT R108, R141, 0x7632, R108 ;  /* 0x000076328d6c7816 */ /* 0x000fe2000000006c */
[----:B------:R-:W-:Y:S01]  /*cd80*/  FFMA.FTZ R84, R10, R84, 0.1716887056827545166 ;  /* 0x3e2fcf2a0a547423 */ /* 0x000fe20000010054 */
[----:B------:R-:W-:Y:S01]  /*cd90*/  IADD3 R0, R246, -R11, RZ ;  /* 0x8000000bf6007210 */ /* 0x000fe20007ffe0ff */
[----:B------:R-:W-:Y:S01]  /*cda0*/  STG.E.U16 [R218.64], R101 ;  /* 0x00000065da007986 */ /* 0x000fe2000c101506 */
[----:B------:R-:W0:Y:S01]  /*cdb0*/  I2F R11, R11 ;  /* 0x0000000b000b7306 */ /* 0x000e220000201400 */
[----:B------:R-:W-:Y:S01]  /*cdc0*/  FFMA.FTZ R84, R10, R84, -0.17900948226451873779 ;  /* 0xbe374e430a547423 */ /* 0x000fe20000010054 */
[----:B------:R-:W-:Y:S01]  /*cdd0*/  PRMT R137, R137, 0x7632, R137 ;  /* 0x0000763289897816 */ /* 0x000fe20000000089 */
[----:B------:R-:W-:Y:S01]  /*cde0*/  FADD R0, R0, -1 ;  /* 0xbf80000000007421 */ /* 0x000fe20000000000 */
[----:B------:R-:W-:Y:S01]  /*cdf0*/  PRMT R97, R97, 0x7632, R97 ;  /* 0x0000763261617816 */ /* 0x000fe20000000061 */
[----:B------:R-:W-:Y:S01]  /*ce00*/  FFMA.FTZ R84, R10, R84, 0.20512372255325317383 ;  /* 0x3e520bf40a547423 */ /* 0x000fe20000010054 */
[----:B------:R-:W-:Y:S01]  /*ce10*/  PRMT R93, R93, 0x7632, R93 ;  /* 0x000076325d5d7816 */ /* 0x000fe2000000005d */
[----:B------:R-:W-:Y:S01]  /*ce20*/  FFMA.FTZ R88, R0, R251, -0.16845393180847167969 ;  /* 0xbe2c7f3000587423 */ /* 0x000fe200000100fb */
[----:B------:R-:W-:Y:S01]  /*ce30*/  PRMT R89, R89, 0x7632, R89 ;  /* 0x0000763259597816 */ /* 0x000fe20000000059 */
[----:B------:R-:W-:Y:S01]  /*ce40*/  FFMA.FTZ R84, R10, R84, -0.24046532809734344482 ;  /* 0xbe763c8b0a547423 */ /* 0x000fe20000010054 */
[----:B------:R-:W-:Y:S01]  /*ce50*/  STG.E.U16 [R216.64], R108 ;  /* 0x0000006cd8007986 */ /* 0x000fe2000c101506 */
[----:B------:R-:W-:Y:S01]  /*ce60*/  FFMA.FTZ R88, R0, R88, 0.1716887056827545166 ;  /* 0x3e2fcf2a00587423 */ /* 0x000fe20000010058 */
[----:B------:R-:W-:Y:S01]  /*ce70*/  PRMT R104, R85, 0x7632, R104 ;  /* 0x0000763255687816 */ /* 0x000fe20000000068 */
[----:B------:R-:W-:Y:S01]  /*ce80*/  FFMA.FTZ R84, R10, R84, 0.28857114911079406738 ;  /* 0x3e93bf990a547423 */ /* 0x000fe20000010054 */
[----:B------:R-:W-:Y:S01]  /*ce90*/  STG.E.U16 [R214.64], R137 ;  /* 0x00000089d6007986 */ /* 0x000fe2000c101506 */
[----:B------:R-:W-:Y:S01]  /*cea0*/  FFMA.FTZ R88, R0, R88, -0.17900948226451873779 ;  /* 0xbe374e4300587423 */ /* 0x000fe20000010058 */
[----:B----4-:R-:W-:Y:S01]  /*ceb0*/  PRMT R81, R81, 0x7632, R81 ;  /* 0x0000763251517816 */ /* 0x010fe20000000051 */
[----:B------:R-:W-:Y:S01]  /*cec0*/  FFMA.FTZ R84, R10, R84, -0.36067417263984680176 ;  /* 0xbeb8aa490a547423 */ /* 0x000fe20000010054 */
[----:B------:R-:W-:Y:S01]  /*ced0*/  STG.E.U16 [R212.64], R97 ;  /* 0x00000061d4007986 */ /* 0x000fe2000c101506 */
[----:B------:R-:W-:Y:S01]  /*cee0*/  FFMA.FTZ R88, R0, R88, 0.20512372255325317383 ;  /* 0x3e520bf400587423 */ /* 0x000fe20000010058 */
[----:B------:R-:W-:Y:S01]  /*cef0*/  PRMT R85, R134, 0x7632, R85 ;  /* 0x0000763286557816 */ /* 0x000fe20000000055 */
[----:B------:R-:W-:Y:S01]  /*cf00*/  FFMA.FTZ R84, R10, R84, 0.48089820146560668945 ;  /* 0x3ef6384a0a547423 */ /* 0x000fe20000010054 */
[----:B------:R-:W-:Y:S01]  /*cf10*/  STG.E.U16 [R210.64], R93 ;  /* 0x0000005dd2007986 */ /* 0x000fe2000c101506 */
[----:B------:R-:W-:Y:S01]  /*cf20*/  FFMA.FTZ R88, R0, R88, -0.24046532809734344482 ;  /* 0xbe763c8b00587423 */ /* 0x000fe20000010058 */
[----:B------:R-:W-:Y:S01]  /*cf30*/  FSEL R247, R247, -INF , P3 ;  /* 0xff800000f7f77808 */ /* 0x000fe20001800000 */
[----:B------:R-:W-:Y:S01]  /*cf40*/  FFMA.FTZ R84, R10, R84, -0.72134751081466674805 ;  /* 0xbf38aa3b0a547423 */ /* 0x000fe20000010054 */
[----:B------:R-:W-:Y:S01]  /*cf50*/  STG.E.U16 [R204.64], R89 ;  /* 0x00000059cc007986 */ /* 0x000fe2000c101506 */
[----:B------:R-:W-:Y:S01]  /*cf60*/  FFMA.FTZ R88, R0, R88, 0.28857114911079406738 ;  /* 0x3e93bf9900587423 */ /* 0x000fe20000010058 */
[----:B-----5:R-:W-:Y:S01]  /*cf70*/  LOP3.LUT R132, R132, 0x1c, RZ, 0xc0, !PT ;  /* 0x0000001c84847812 */ /* 0x020fe200078ec0ff */
[----:B------:R-:W-:Y:S01]  /*cf80*/  FMUL R84, R10, R84 ;  /* 0x000000540a547220 */ /* 0x000fe20000400000 */
[----:B------:R-:W-:Y:S01]  /*cf90*/  STG.E.U16 [R208.64], R104 ;  /* 0x00000068d0007986 */ /* 0x000fe2000c101506 */
[----:B------:R-:W-:-:S02]  /*cfa0*/  FFMA.FTZ R88, R0, R88, -0.36067417263984680176 ;  /* 0xbeb8aa4900587423 */ /* 0x000fc40000010058 */
[----:B------:R-:W-:Y:S01]  /*cfb0*/  FMUL R84, R10, R84 ;  /* 0x000000540a547220 */ /* 0x000fe20000400000 */
[----:B------:R1:W-:Y:S01]  /*cfc0*/  STG.E.U16 [R206.64], R81 ;  /* 0x00000051ce007986 */ /* 0x0003e2000c101506 */
[----:B------:R-:W-:Y:S02]  /*cfd0*/  FFMA.FTZ R88, R0, R88, 0.48089820146560668945 ;  /* 0x3ef6384a00587423 */ /* 0x000fe40000010058 */
[----:B------:R-:W-:Y:S01]  /*cfe0*/  FFMA.FTZ R84, R10, 1.4426950216293334961, R84 ;  /* 0x3fb8aa3b0a547823 */ /* 0x000fe20000010054 */
[----:B------:R-:W-:Y:S01]  /*cff0*/  STG.E.U16 [R202.64], R134 ;  /* 0x00000086ca007986 */ /* 0x000fe2000c101506 */
[----:B------:R-:W-:-:S03]  /*d000*/  FFMA.FTZ R88, R0, R88, -0.72134751081466674805 ;  /* 0xbf38aa3b00587423 */ /* 0x000fc60000010058 */
[----:B------:R-:W-:Y:S01]  /*d010*/  STG.E.U16 [R200.64], R130 ;  /* 0x00000082c8007986 */ /* 0x000fe2000c101506 */
[----:B------:R-:W-:Y:S01]  /*d020*/  FMUL R92, R0, R88 ;  /* 0x00000058005c7220 */ /* 0x000fe20000400000 */
[----:B------:R-:W-:Y:S02]  /*d030*/  FSEL R88, RZ, -23, P1 ;  /* 0xc1b80000ff587808 */ /* 0x000fe40000800000 */
[----:B------:R-:W-:Y:S01]  /*d040*/  ISETP.GE.U32.AND P1, PT, R246, 0x7f800000, PT ;  /* 0x7f800000f600780c */ /* 0x000fe20003f26070 */
[----:B------:R-:W-:Y:S01]  /*d050*/  FMUL R92, R0, R92 ;  /* 0x0000005c005c7220 */ /* 0x000fe20000400000 */
[----:B------:R2:W-:Y:S01]  /*d060*/  STG.E.U16 [R198.64], R126 ;  /* 0x0000007ec6007986 */ /* 0x0005e2000c101506 */
[----:B0-----:R-:W-:Y:S01]  /*d070*/  FFMA.FTZ R11, R11, 1.1920928955078125e-07, R88 ;  /* 0x340000000b0b7823 */ /* 0x001fe20000010058 */
[----:B-1----:R-:W-:Y:S01]  /*d080*/  PRMT R81, R118, 0x7632, R81 ;  /* 0x0000763276517816 */ /* 0x002fe20000000051 */
[----:B------:R-:W-:Y:S01]  /*d090*/  FFMA.FTZ R92, R0, 1.4426950216293334961, R92 ;  /* 0x3fb8aa3b005c7823 */ /* 0x000fe2000001005c */
[----:B------:R-:W-:Y:S01]  /*d0a0*/  FSEL R0, RZ, -23, P4 ;  /* 0xc1b80000ff007808 */ /* 0x000fe20002000000 */
[----:B------:R0:W-:Y:S01]  /*d0b0*/  STG.E.U16 [R196.64], R122 ;  /* 0x0000007ac4007986 */ /* 0x0001e2000c101506 */
[----:B------:R-:W-:Y:S01]  /*d0c0*/  ISETP.GE.U32.AND P4, PT, R245, 0x7f800000, PT ;  /* 0x7f800000f500780c */ /* 0x000fe20003f86070 */
[----:B------:R-:W-:-:S02]  /*d0d0*/  FADD R10, R11, R92 ;  /* 0x0000005c0b0a7221 */ /* 0x000fc40000000000 */
[----:B------:R-:W-:Y:S01]  /*d0e0*/  FFMA.FTZ R0, R80, 1.1920928955078125e-07, R0 ;  /* 0x3400000050007823 */ /* 0x000fe20000010000 */
[----:B------:R-:W-:Y:S01]  /*d0f0*/  STG.E.U16 [R194.64], R118 ;  /* 0x00000076c2007986 */ /* 0x000fe2000c101506 */
[----:B------:R-:W-:Y:S02]  /*d100*/  @P1 MOV R11, 0x7f800000 ;  /* 0x7f800000000b1802 */ /* 0x000fe40000000f00 */
[----:B------:R-:W-:Y:S01]  /*d110*/  FADD R0, R0, R84 ;  /* 0x0000005400007221 */ /* 0x000fe20000000000 */
[----:B------:R-:W-:Y:S01]  /*d120*/  IADD3 R84, R242, -0x3f3504f3, RZ ;  /* 0xc0cafb0df2547810 */ /* 0x000fe20007ffe0ff */
[----:B------:R-:W-:Y:S01]  /*d130*/  STG.E.U16 [R192.64], R114 ;  /* 0x00000072c0007986 */ /* 0x000fe2000c101506 */
[----:B------:R-:W-:Y:S01]  /*d140*/  @P1 FFMA.FTZ R10, R246, R11, +INF ;  /* 0x7f800000f60a1423 */ /* 0x000fe2000001000b */
[----:B------:R-:W-:Y:S02]  /*d150*/  IADD3 R11, R244, -0x3f3504f3, RZ ;  /* 0xc0cafb0df40b7810 */ /* 0x000fe40007ffe0ff */
[----:B------:R-:W-:Y:S01]  /*d160*/  FSETP.NEU.AND P1, PT, R12, RZ, PT ;  /* 0x000000ff0c00720b */ /* 0x000fe20003f2d000 */
[----:B------:R-:W-:Y:S01]  /*d170*/  @P4 IMAD.MOV.U32 R12, RZ, RZ, 0x7f800000 ;  /* 0x7f800000ff0c4424 */ /* 0x000fe200078e00ff */
[----:B------:R-:W-:Y:S01]  /*d180*/  LOP3.LUT R11, R11, 0xff800000, RZ, 0xc0, !PT ;  /* 0xff8000000b0b7812 */ /* 0x000fe200078ec0ff */
[----:B------:R1:W-:Y:S01]  /*d190*/  STG.E.U16 [R190.64], R110 ;  /* 0x0000006ebe007986 */ /* 0x0003e2000c101506 */
[----:B------:R-:W-:Y:S01]  /*d1a0*/  LOP3.LUT R84, R84, 0xff800000, RZ, 0xc0, !PT ;  /* 0xff80000054547812 */ /* 0x000fe200078ec0ff */
[----:B------:R-:W-:Y:S01]  /*d1b0*/  @P4 FFMA.FTZ R0, R245, R12, +INF ;  /* 0x7f800000f5004423 */ /* 0x000fe2000001000c */
[----:B------:R-:W-:Y:S01]  /*d1c0*/  FSETP.NEU.AND P4, PT, R246, RZ, PT ;  /* 0x000000fff600720b */ /* 0x000fe20003f8d000 */
[----:B------:R-:W-:Y:S01]  /*d1d0*/  IMAD.IADD R12, R244, 0x1, -R11 ;  /* 0x00000001f40c7824 */ /* 0x000fe200078e0a0b */
[----:B------:R-:W-:Y:S01]  /*d1e0*/  IADD3 R80, R242, -R84, RZ ;  /* 0x80000054f2507210 */ /* 0x000fe20007ffe0ff */
[----:B------:R-:W-:Y:S01]  /*d1f0*/  I2F R11, R11 ;  /* 0x0000000b000b7306 */ /* 0x000fe20000201400 */
[----:B------:R3:W-:Y:S01]  /*d200*/  STG.E.U16 [R188.64], R106 ;  /* 0x0000006abc007986 */ /* 0x0007e2000c101506 */
[----:B------:R-:W-:Y:S01]  /*d210*/  FADD R12, R12, -1 ;  /* 0xbf8000000c0c7421 */ /* 0x000fe20000000000 */
[----:B--2---:R-:W-:Y:S01]  /*d220*/  PRMT R126, R126, 0x7632, R126 ;  /* 0x000076327e7e7816 */ /* 0x004fe2000000007e */
[----:B------:R-:W-:Y:S01]  /*d230*/  FADD R80, R80, -1 ;  /* 0xbf80000050507421 */ /* 0x000fe20000000000 */
[----:B------:R2:W-:Y:S01]  /*d240*/  STG.E.U16 [R186.64], R102 ;  /* 0x00000066ba007986 */ /* 0x0005e2000c101506 */
[-C--:B------:R-:W-:Y:S01]  /*d250*/  FFMA.FTZ R92, R12, R251.reuse, -0.16845393180847167969 ;  /* 0xbe2c7f300c5c7423 */ /* 0x080fe200000100fb */
[----:B0-----:R-:W-:Y:S01]  /*d260*/  PRMT R122, R122, 0x7632, R122 ;  /* 0x000076327a7a7816 */ /* 0x001fe2000000007a */
[----:B------:R-:W-:Y:S01]  /*d270*/  FFMA.FTZ R88, R80, R251, -0.16845393180847167969 ;  /* 0xbe2c7f3050587423 */ /* 0x000fe200000100fb */
[----:B------:R-:W0:Y:S01]  /*d280*/  I2F R84, R84 ;  /* 0x0000005400547306 */ /* 0x000e220000201400 */
[----:B------:R-:W-:Y:S01]  /*d290*/  FFMA.FTZ R92, R12, R92, 0.1716887056827545166 ;  /* 0x3e2fcf2a0c5c7423 */ /* 0x000fe2000001005c */
[----:B------:R4:W-:Y:S01]  /*d2a0*/  STG.E.U16 [R184.64], R142 ;  /* 0x0000008eb8007986 */ /* 0x0009e2000c101506 */
[----:B------:R-:W-:Y:S01]  /*d2b0*/  FFMA.FTZ R251, R80, R88, 0.1716887056827545166 ;  /* 0x3e2fcf2a50fb7423 */ /* 0x000fe20000010058 */
[----:B-1----:R-:W-:Y:S01]  /*d2c0*/  PRMT R110, R110, 0x7632, R110 ;  /* 0x000076326e6e7816 */ /* 0x002fe2000000006e */
[----:B------:R-:W-:Y:S01]  /*d2d0*/  FFMA.FTZ R92, R12, R92, -0.17900948226451873779 ;  /* 0xbe374e430c5c7423 */ /* 0x000fe2000001005c */
[----:B------:R1:W-:Y:S01]  /*d2e0*/  STG.E.U16 [R182.64], R138 ;  /* 0x0000008ab6007986 */ /* 0x0003e2000c101506 */
[----:B------:R-:W-:Y:S01]  /*d2f0*/  FFMA.FTZ R251, R80, R251, -0.17900948226451873779 ;  /* 0xbe374e4350fb7423 */ /* 0x000fe200000100fb */
[----:B---3--:R-:W-:Y:S01]  /*d300*/  PRMT R106, R106, 0x7632, R106 ;  /* 0x000076326a6a7816 */ /* 0x008fe2000000006a */
[----:B------:R-:W-:Y:S01]  /*d310*/  FFMA.FTZ R92, R12, R92, 0.20512372255325317383 ;  /* 0x3e520bf40c5c7423 */ /* 0x000fe2000001005c */
[----:B------:R3:W-:Y:S01]  /*d320*/  STG.E.U16 [R180.64], R98 ;  /* 0x00000062b4007986 */ /* 0x0007e2000c101506 */
[----:B------:R-:W-:Y:S01]  /*d330*/  FFMA.FTZ R251, R80, R251, 0.20512372255325317383 ;  /* 0x3e520bf450fb7423 */ /* 0x000fe200000100fb */
[----:B--2---:R-:W-:Y:S01]  /*d340*/  PRMT R102, R102, 0x7632, R102 ;  /* 0x0000763266667816 */ /* 0x004fe20000000066 */
[----:B------:R-:W-:Y:S01]  /*d350*/  FFMA.FTZ R92, R12, R92, -0.24046532809734344482 ;  /* 0xbe763c8b0c5c7423 */ /* 0x000fe2000001005c */
[----:B------:R2:W-:Y:S01]  /*d360*/  STG.E.U16 [R178.64], R94 ;  /* 0x0000005eb2007986 */ /* 0x0005e2000c101506 */
[----:B------:R-:W-:Y:S01]  /*d370*/  FFMA.FTZ R251, R80, R251, -0.24046532809734344482 ;  /* 0xbe763c8b50fb7423 */ /* 0x000fe200000100fb */
[----:B----4-:R-:W-:Y:S01]  /*d380*/  PRMT R142, R142, 0x7632, R142 ;  /* 0x000076328e8e7816 */ /* 0x010fe2000000008e */
[----:B------:R-:W-:Y:S01]  /*d390*/  FFMA.FTZ R92, R12, R92, 0.28857114911079406738 ;  /* 0x3e93bf990c5c7423 */ /* 0x000fe2000001005c */
[----:B------:R4:W-:Y:S01]  /*d3a0*/  STG.E.U16 [R176.64], R90 ;  /* 0x0000005ab0007986 */ /* 0x0009e2000c101506 */
[----:B------:R-:W-:Y:S01]  /*d3b0*/  FFMA.FTZ R251, R80, R251, 0.28857114911079406738 ;  /* 0x3e93bf9950fb7423 */ /* 0x000fe200000100fb */
[----:B-1----:R-:W-:Y:S01]  /*d3c0*/  PRMT R138, R138, 0x7632, R138 ;  /* 0x000076328a8a7816 */ /* 0x002fe2000000008a */
[----:B------:R-:W-:Y:S01]  /*d3d0*/  FFMA.FTZ R92, R12, R92, -0.36067417263984680176 ;  /* 0xbeb8aa490c5c7423 */ /* 0x000fe2000001005c */
[----:B------:R1:W-:Y:S01]  /*d3e0*/  STG.E.U16 [R174.64], R86 ;  /* 0x00000056ae007986 */ /* 0x0003e2000c101506 */
[----:B------:R-:W-:Y:S01]  /*d3f0*/  FFMA.FTZ R251, R80, R251, -0.36067417263984680176 ;  /* 0xbeb8aa4950fb7423 */ /* 0x000fe200000100fb */
[----:B---3--:R-:W-:Y:S01]  /*d400*/  PRMT R98, R98, 0x7632, R98 ;  /* 0x0000763262627816 */ /* 0x008fe20000000062 */
[----:B------:R-:W-:Y:S01]  /*d410*/  FFMA.FTZ R92, R12, R92, 0.48089820146560668945 ;  /* 0x3ef6384a0c5c7423 */ /* 0x000fe2000001005c */
[----:B------:R3:W-:Y:S01]  /*d420*/  STG.E.U16 [R172.64], R82 ;  /* 0x00000052ac007986 */ /* 0x0007e2000c101506 */
[----:B------:R-:W-:Y:S01]  /*d430*/  FFMA.FTZ R251, R80, R251, 0.48089820146560668945 ;  /* 0x3ef6384a50fb7423 */ /* 0x000fe200000100fb */
[----:B--2---:R-:W-:Y:S01]  /*d440*/  PRMT R94, R94, 0x7632, R94 ;  /* 0x000076325e5e7816 */ /* 0x004fe2000000005e */
[----:B------:R-:W-:Y:S01]  /*d450*/  FFMA.FTZ R92, R12, R92, -0.72134751081466674805 ;  /* 0xbf38aa3b0c5c7423 */ /* 0x000fe2000001005c */
[----:B------:R-:W-:Y:S01]  /*d460*/  STG.E.U16 [R170.64], R85 ;  /* 0x00000055aa007986 */ /* 0x000fe2000c101506 */
[----:B------:R-:W-:Y:S01]  /*d470*/  FFMA.FTZ R251, R80, R251, -0.72134751081466674805 ;  /* 0xbf38aa3b50fb7423 */ /* 0x000fe200000100fb */
[----:B----4-:R-:W-:Y:S01]  /*d480*/  PRMT R90, R90, 0x7632, R90 ;  /* 0x000076325a5a7816 */ /* 0x010fe2000000005a */
[----:B------:R-:W-:Y:S01]  /*d490*/  FMUL R92, R12, R92 ;  /* 0x0000005c0c5c7220 */ /* 0x000fe20000400000 */
[----:B-1----:R-:W-:Y:S01]  /*d4a0*/  PRMT R86, R86, 0x7632, R86 ;  /* 0x0000763256567816 */ /* 0x002fe20000000056 */
[----:B------:R-:W-:Y:S01]  /*d4b0*/  FMUL R88, R80, R251 ;  /* 0x000000fb50587220 */ /* 0x000fe20000400000 */
[----:B------:R-:W-:Y:S01]  /*d4c0*/  FSEL R251, RZ, -23, P0 ;  /* 0xc1b80000fffb7808 */ /* 0x000fe20000000000 */
[----:B------:R-:W-:Y:S01]  /*d4d0*/  FMUL R92, R12, R92 ;  /* 0x0000005c0c5c7220 */ /* 0x000fe20000400000 */
[----:B------:R-:W-:Y:S01]  /*d4e0*/  ISETP.GE.U32.AND P0, PT, R242, 0x7f800000, PT ;  /* 0x7f800000f200780c */ /* 0x000fe20003f06070 */
[----:B------:R-:W-:Y:S01]  /*d4f0*/  FMUL R88, R80, R88 ;  /* 0x0000005850587220 */ /* 0x000fe20000400000 */
[----:B---3--:R-:W-:Y:S01]  /*d500*/  PRMT R82, R82, 0x7632, R82 ;  /* 0x0000763252527816 */ /* 0x008fe20000000052 */
[----:B------:R-:W-:Y:S01]  /*d510*/  FFMA.FTZ R92, R12, 1.4426950216293334961, R92 ;  /* 0x3fb8aa3b0c5c7823 */ /* 0x000fe2000001005c */
[----:B------:R-:W-:Y:S01]  /*d520*/  FSEL R12, RZ, -23, P2 ;  /* 0xc1b80000ff0c7808 */ /* 0x000fe20001000000 */
[----:B0-----:R-:W-:Y:S01]  /*d530*/  FFMA.FTZ R84, R84, 1.1920928955078125e-07, R251 ;  /* 0x3400000054547823 */ /* 0x001fe200000100fb */
[----:B------:R-:W-:Y:S01]  /*d540*/  ISETP.GE.U32.AND P2, PT, R244, 0x7f800000, PT ;  /* 0x7f800000f400780c */ /* 0x000fe20003f46070 */
[----:B------:R-:W-:Y:S01]  /*d550*/  FFMA.FTZ R88, R80, 1.4426950216293334961, R88 ;  /* 0x3fb8aa3b50587823 */ /* 0x000fe20000010058 */
[----:B------:R-:W-:Y:S01]  /*d560*/  PRMT R80, R114, 0x7632, R80 ;  /* 0x0000763272507816 */ /* 0x000fe20000000050 */
[--C-:B------:R-:W-:Y:S01]  /*d570*/  FFMA.FTZ R11, R11, 1.1920928955078125e-07, R12.reuse ;  /* 0x340000000b0b7823 */ /* 0x100fe2000001000c */
[----:B------:R-:W-:Y:S01]  /*d580*/  PRMT R12, R131, 0x7632, R12 ;  /* 0x00007632830c7816 */ /* 0x000fe2000000000c */
[----:B------:R-:W-:Y:S01]  /*d590*/  FADD R84, R84, R88 ;  /* 0x0000005854547221 */ /* 0x000fe20000000000 */
[----:B------:R-:W-:Y:S01]  /*d5a0*/  FSEL R248, R248, -INF , P1 ;  /* 0xff800000f8f87808 */ /* 0x000fe20000800000 */
[----:B------:R-:W-:Y:S01]  /*d5b0*/  FADD R11, R11, R92 ;  /* 0x0000005c0b0b7221 */ /* 0x000fe20000000000 */
[----:B------:R-:W-:-:S05]  /*d5c0*/  @P0 MOV R251, 0x7f800000 ;  /* 0x7f80000000fb0802 */ /* 0x000fca0000000f00 */
[----:B------:R-:W-:Y:S01]  /*d5d0*/  @P0 FFMA.FTZ R84, R242, R251, +INF ;  /* 0x7f800000f2540423 */ /* 0x000fe200000100fb */
[----:B------:R-:W-:Y:S01]  /*d5e0*/  FSETP.NEU.AND P0, PT, R245, RZ, PT ;  /* 0x000000fff500720b */ /* 0x000fe20003f0d000 */
[----:B------:R-:W-:-:S03]  /*d5f0*/  @P2 IMAD.MOV.U32 R245, RZ, RZ, 0x7f800000 ;  /* 0x7f800000fff52424 */ /* 0x000fc600078e00ff */
[----:B------:R-:W-:Y:S01]  /*d600*/  FSEL R0, R0, -INF , P0 ;  /* 0xff80000000007808 */ /* 0x000fe20000000000 */
[----:B------:R-:W-:Y:S01]  /*d610*/  @P2 FFMA.FTZ R11, R244, R245, +INF ;  /* 0x7f800000f40b2423 */ /* 0x000fe200000100f5 */
[----:B------:R-:W-:Y:S02]  /*d620*/  FSETP.NEU.AND P2, PT, R242, RZ, PT ;  /* 0x000000fff200720b */ /* 0x000fe40003f4d000 */
[----:B------:R-:W-:Y:S02]  /*d630*/  FSEL R245, R10, -INF , P4 ;  /* 0xff8000000af57808 */ /* 0x000fe40002000000 */
[----:B------:R-:W-:Y:S02]  /*d640*/  FSETP.NEU.AND P4, PT, R13, RZ, PT ;  /* 0x000000ff0d00720b */ /* 0x000fe40003f8d000 */
[----:B------:R-:W-:Y:S02]  /*d650*/  FSEL R13, R84, -INF , P2 ;  /* 0xff800000540d7808 */ /* 0x000fe40001000000 */
[----:B------:R-:W-:-:S02]  /*d660*/  PRMT R84, R130, 0x7632, R84 ;  /* 0x0000763282547816 */ /* 0x000fc40000000054 */
[----:B------:R-:W-:Y:S02]  /*d670*/  PRMT R10, R135, 0x7632, R10 ;  /* 0x00007632870a7816 */ /* 0x000fe4000000000a */
[----:B------:R-:W-:Y:S01]  /*d680*/  FSETP.NEU.AND P0, PT, R243, RZ, PT ;  /* 0x000000fff300720b */ /* 0x000fe20003f0d000 */
[----:B------:R-:W-:Y:S01]  /*d690*/  STG.E.U16 [R168.64], R84 ;  /* 0x00000054a8007986 */ /* 0x000fe2000c101506 */
[----:B------:R-:W-:Y:S02]  /*d6a0*/  FSETP.NEU.AND P2, PT, R244, RZ, PT ;  /* 0x000000fff400720b */ /* 0x000fe40003f4d000 */
[----:B------:R-:W-:Y:S01]  /*d6b0*/  FSEL R250, R250, -INF , P0 ;  /* 0xff800000fafa7808 */ /* 0x000fe20000000000 */
[----:B------:R-:W-:Y:S01]  /*d6c0*/  STG.E.U16 [R166.64], R126 ;  /* 0x0000007ea6007986 */ /* 0x000fe2000c101506 */
[----:B------:R-:W-:-:S03]  /*d6d0*/  FSEL R249, R249, -INF , P4 ;  /* 0xff800000f9f97808 */ /* 0x000fc60002000000 */
[----:B------:R-:W-:Y:S04]  /*d6e0*/  STG.E.U16 [R164.64], R122 ;  /* 0x0000007aa4007986 */ /* 0x000fe8000c101506 */
        /* <DEDUP_REMOVED lines=13> */
[----:B------:R0:W-:Y:S04]  /*d7c0*/  STG.E.U16 [R68.64], R131 ;  /* 0x0000008344007986 */ /* 0x0001e8000c101506 */
[----:B------:R1:W-:Y:S04]  /*d7d0*/  STG.E.U16 [R64.64], R127 ;  /* 0x0000007f40007986 */ /* 0x0003e8000c101506 */
[----:B------:R2:W-:Y:S04]  /*d7e0*/  STG.E.U16 [R60.64], R123 ;  /* 0x0000007b3c007986 */ /* 0x0005e8000c101506 */
[----:B------:R3:W-:Y:S01]  /*d7f0*/  STG.E.U16 [R56.64], R119 ;  /* 0x0000007738007986 */ /* 0x0007e2000c101506 */
[----:B0-----:R-:W-:-:S03]  /*d800*/  PRMT R69, R127, 0x7632, R69 ;  /* 0x000076327f457816 */ /* 0x001fc60000000045 */
[----:B------:R0:W-:Y:S01]  /*d810*/  STG.E.U16 [R52.64], R115 ;  /* 0x0000007334007986 */ /* 0x0001e2000c101506 */
[----:B-1----:R-:W-:-:S03]  /*d820*/  PRMT R65, R123, 0x7632, R65 ;  /* 0x000076327b417816 */ /* 0x002fc60000000041 */
[----:B------:R1:W-:Y:S01]  /*d830*/  STG.E.U16 [R48.64], R111 ;  /* 0x0000006f30007986 */ /* 0x0003e2000c101506 */
[----:B--2---:R-:W-:-:S03]  /*d840*/  PRMT R61, R119, 0x7632, R61 ;  /* 0x00007632773d7816 */ /* 0x004fc6000000003d */
[----:B------:R2:W-:Y:S01]  /*d850*/  STG.E.U16 [R44.64], R107 ;  /* 0x0000006b2c007986 */ /* 0x0005e2000c101506 */
[----:B---3--:R-:W-:Y:S02]  /*d860*/  PRMT R57, R115, 0x7632, R57 ;  /* 0x0000763273397816 */ /* 0x008fe40000000039 */
[----:B------:R-:W-:Y:S01]  /*d870*/  PRMT R119, R87, 0x7632, R119 ;  /* 0x0000763257777816 */ /* 0x000fe20000000077 */
[----:B------:R3:W-:Y:S01]  /*d880*/  STG.E.U16 [R40.64], R103 ;  /* 0x0000006728007986 */ /* 0x0007e2000c101506 */
[----:B0-----:R-:W-:-:S03]  /*d890*/  PRMT R53, R111, 0x7632, R53 ;  /* 0x000076326f357816 */ /* 0x001fc60000000035 */
[----:B------:R0:W-:Y:S01]  /*d8a0*/  STG.E.U16 [R36.64], R143 ;  /* 0x0000008f24007986 */ /* 0x0001e2000c101506 */
[----:B-1----:R-:W-:-:S03]  /*d8b0*/  PRMT R49, R107, 0x7632, R49 ;  /* 0x000076326b317816 */ /* 0x002fc60000000031 */
[----:B------:R1:W-:Y:S01]  /*d8c0*/  STG.E.U16 [R32.64], R139 ;  /* 0x0000008b20007986 */ /* 0x0003e2000c101506 */
[----:B--2---:R-:W-:-:S03]  /*d8d0*/  PRMT R45, R103, 0x7632, R45 ;  /* 0x00007632672d7816 */ /* 0x004fc6000000002d */
[----:B------:R2:W-:Y:S01]  /*d8e0*/  STG.E.U16 [R28.64], R99 ;  /* 0x000000631c007986 */ /* 0x0005e2000c101506 */
[----:B---3--:R-:W-:-:S03]  /*d8f0*/  PRMT R41, R143, 0x7632, R41 ;  /* 0x000076328f297816 */ /* 0x008fc60000000029 */
        /* <DEDUP_REMOVED lines=11> */
[----:B-1----:R-:W-:Y:S02]  /*d9b0*/  FFMA R18, R245, 0.69314718246459960938, R4 ;  /* 0x3f317218f5127823 */ /* 0x002fe40000000004 */
[----:B------:R-:W-:Y:S01]  /*d9c0*/  FFMA R19, R250, 0.69314718246459960938, R5 ;  /* 0x3f317218fa137823 */ /* 0x000fe20000000005 */
[----:B------:R3:W-:Y:S01]  /*d9d0*/  STG.E.U16 [R66.64], R69 ;  /* 0x0000004542007986 */ /* 0x0007e2000c101506 */
[----:B--2---:R-:W-:Y:S01]  /*d9e0*/  FFMA R17, R0, 0.69314718246459960938, R3 ;  /* 0x3f31721800117823 */ /* 0x004fe20000000003 */
[----:B------:R-:W-:Y:S01]  /*d9f0*/  FSEL R0, R11, -INF , P2 ;  /* 0xff8000000b007808 */ /* 0x000fe20001000000 */
[----:B------:R-:W-:Y:S01]  /*da00*/  FFMA R16, R13, 0.69314718246459960938, R2 ;  /* 0x3f3172180d107823 */ /* 0x000fe20000000002 */
[----:B------:R3:W-:Y:S01]  /*da10*/  STG.E.U16 [R62.64], R65 ;  /* 0x000000413e007986 */ /* 0x0007e2000c101506 */
[----:B------:R-:W-:Y:S02]  /*da20*/  FFMA R4, R249, 0.69314718246459960938, R6 ;  /* 0x3f317218f9047823 */ /* 0x000fe40000000006 */
[----:B------:R-:W-:Y:S01]  /*da30*/  FFMA R5, R248, 0.69314718246459960938, R7 ;  /* 0x3f317218f8057823 */ /* 0x000fe20000000007 */
[----:B------:R3:W-:Y:S01]  /*da40*/  STG.E.U16 [R58.64], R61 ;  /* 0x0000003d3a007986 */ /* 0x0007e2000c101506 */
[----:B------:R-:W-:-:S02]  /*da50*/  FFMA R6, R247, 0.69314718246459960938, R8 ;  /* 0x3f317218f7067823 */ /* 0x000fc40000000008 */
[----:B------:R-:W-:Y:S01]  /*da60*/  FFMA R7, R0, 0.69314718246459960938, R9 ;  /* 0x3f31721800077823 */ /* 0x000fe20000000009 */
[----:B------:R3:W-:Y:S04]  /*da70*/  STG.E.U16 [R54.64], R57 ;  /* 0x0000003936007986 */ /* 0x0007e8000c101506 */
        /* <DEDUP_REMOVED lines=10> */
[----:B------:R-:W-:Y:S06]  /*db20*/  BAR.SYNC.DEFER_BLOCKING 0x0 ;  /* 0x0000000000007b1d */ /* 0x000fec0000010000 */
[----:B------:R3:W-:Y:S04]  /*db30*/  STS.128 [R132.X4], R16 ;  /* 0x0000001084007388 */ /* 0x0007e80000004c00 */
[----:B------:R3:W-:Y:S04]  /*db40*/  STS.128 [R132.X4+0x80], R4 ;  /* 0x0000800484007388 */ /* 0x0007e80000004c00 */
[----:B------:R-:W-:Y:S06]  /*db50*/  BAR.SYNC.DEFER_BLOCKING 0x0 ;  /* 0x0000000000007b1d */ /* 0x000fec0000010000 */
[----:B------:R-:W-:Y:S05]  /*db60*/  @P6 EXIT ;  /* 0x000000000000694d */ /* 0x000fea0003800000 */
[----:B---3--:R-:W0:Y:S04]  /*db70*/  S2R R132, SR_CTAID.X ;  /* 0x0000000000847919 */ /* 0x008e280000002500 */
[----:B------:R-:W1:Y:S04]  /*db80*/  S2R R128, SR_CTAID.Y ;  /* 0x0000000000807919 */ /* 0x000e680000002600 */
[----:B------:R-:W2:Y:S04]  /*db90*/  S2R R124, SR_TID.X ;  /* 0x00000000007c7919 */ /* 0x000ea80000002100 */
[----:B------:R-:W3:Y:S01]  /*dba0*/  LDS R7, [R252] ;  /* 0x00000000fc077984 */ /* 0x000ee20000000800 */
[----:B0-----:R-:W-:Y:S01]  /*dbb0*/  SHF.L.U32 R132, R132, 0x6, RZ ;  /* 0x0000000684847819 */ /* 0x001fe200000006ff */
[----:B-1----:R-:W-:-:S03]  /*dbc0*/  IMAD R0, R128, c[0x0][0x1cc], RZ ;  /* 0x0000730080007a24 */ /* 0x002fc600078e02ff */
[----:B--2---:R-:W-:Y:S01]  /*dbd0*/  LOP3.LUT R132, R132, 0x3f, R124, 0xf8, !PT ;  /* 0x0000003f84847812 */ /* 0x004fe200078ef87c */
[C---:B------:R-:W-:Y:S02]  /*dbe0*/  IMAD.SHL.U32 R2, R0.reuse, 0x4, RZ ;  /* 0x0000000400027824 */ /* 0x040fe400078e00ff */
[----:B------:R-:W-:Y:S01]  /*dbf0*/  IMAD.HI R0, R0, 0x4, RZ ;  /* 0x0000000400007827 */ /* 0x000fe200078e02ff */
[----:B------:R-:W-:-:S03]  /*dc00*/  SHF.L.U32 R3, R132, 0x2, RZ ;  /* 0x0000000284037819 */ /* 0x000fc600000006ff */
[----:B------:R-:W-:Y:S01]  /*dc10*/  IMAD.HI R5, R132, 0x4, RZ ;  /* 0x0000000484057827 */ /* 0x000fe200078e02ff */
[----:B------:R-:W-:-:S04]  /*dc20*/  IADD3 R2, P0, P1, R3, c[0x0][0x180], R2 ;  /* 0x0000600003027a10 */ /* 0x000fc8000791e002 */
[----:B------:R-:W-:-:S05]  /*dc30*/  IADD3.X R3, R5, c[0x0][0x184], R0, P0, P1 ;  /* 0x0000610005037a10 */ /* 0x000fca00007e2400 */
[----:B---3--:R-:W-:Y:S01]  /*dc40*/  STG.E [R2.64], R7 ;  /* 0x0000000702007986 */ /* 0x008fe2000c101906 */
[----:B------:R-:W-:Y:S05]  /*dc50*/  EXIT ;  /* 0x000000000000794d */ /* 0x000fea0003800000 */
.L_x_2:
[----:B------:R-:W-:-:S00]  /*dc60*/  BRA `(.L_x_2) ;  /* 0xfffffff000007947 */ /* 0x000fc0000383ffff */
[----:B------:R-:W-:-:S00]  /*dc70*/  NOP ;  /* 0x0000000000007918 */ /* 0x000fc00000000000 */
        /* <DEDUP_REMOVED lines=8> */
.L_x_3:


//--------------------- .nv.global.init           --------------------------
	.section	.nv.global.init,"aw",@progbits
.nv.global.init:
	.type		_$_str,@object
	.size		_$_str,(.L_0 - _$_str)
_$_str:
        /*0000*/ 	.byte	0x5f, 0x5f, 0x43, 0x55, 0x44, 0x41, 0x5f, 0x46, 0x54, 0x5a, 0x00
.L_0:


//--------------------- .nv.shared.attn_fwd       --------------------------
	.section	.nv.shared.attn_fwd,"aw",@nobits
	.sectionflags	@""
	.align	16
